//
// Generated by NVIDIA NVVM Compiler
//
// Compiler Build ID: CL-36424714
// Cuda compilation tools, release 13.0, V13.0.88
// Based on NVVM 20.0.0
//

.version 9.0
.target sm_100
.address_size 64

	// .globl	AVERAGE_DEPTH_1D

.visible .entry AVERAGE_DEPTH_1D(
	.param .u32 AVERAGE_DEPTH_1D_param_0,
	.param .u32 AVERAGE_DEPTH_1D_param_1,
	.param .u64 .ptr .align 1 AVERAGE_DEPTH_1D_param_2,
	.param .u32 AVERAGE_DEPTH_1D_param_3
)
{
	.reg .pred 	%p<126>;
	.reg .b32 	%r<226>;
	.reg .b32 	%f<185>;
	.reg .b64 	%rd<51>;

	ld.param.u32 	%r144, [AVERAGE_DEPTH_1D_param_0];
	ld.param.u32 	%r147, [AVERAGE_DEPTH_1D_param_1];
	ld.param.u64 	%rd18, [AVERAGE_DEPTH_1D_param_2];
	ld.param.u32 	%r146, [AVERAGE_DEPTH_1D_param_3];
	cvta.to.global.u64 	%rd1, %rd18;
	mov.u32 	%r148, %ctaid.x;
	mov.u32 	%r149, %ntid.x;
	mov.u32 	%r150, %tid.x;
	mad.lo.s32 	%r1, %r148, %r149, %r150;
	mov.u32 	%r151, %ctaid.y;
	mov.u32 	%r152, %ntid.y;
	mul.lo.s32 	%r2, %r151, %r152;
	mov.u32 	%r3, %tid.y;
	add.s32 	%r153, %r2, %r3;
	setp.ge.s32 	%p1, %r1, %r144;
	setp.ge.s32 	%p2, %r153, %r147;
	or.pred  	%p3, %p1, %p2;
	@%p3 bra 	$L__BB0_189;
	sub.s32 	%r189, %r1, %r146;
	add.s32 	%r6, %r146, %r1;
	setp.gt.s32 	%p4, %r189, %r6;
	mov.f32 	%f183, 0f00000000;
	mov.b32 	%r224, 0;
	@%p4 bra 	$L__BB0_187;
	sub.s32 	%r7, %r153, %r146;
	add.s32 	%r8, %r146, %r153;
	shl.b32 	%r9, %r146, 1;
	or.b32  	%r156, %r9, 1;
	and.b32  	%r10, %r156, 3;
	add.s32 	%r11, %r7, 1;
	add.s32 	%r12, %r7, 2;
	add.s32 	%r13, %r7, 3;
	add.s32 	%r158, %r153, %r146;
	neg.s32 	%r14, %r158;
	mov.b32 	%r224, 0;
	mov.f32 	%f183, 0f00000000;
$L__BB0_3:
	mov.u32 	%r16, %r189;
	setp.gt.s32 	%p5, %r16, -1;
	@%p5 bra 	$L__BB0_64;
	setp.gt.s32 	%p85, %r7, %r8;
	@%p85 bra 	$L__BB0_186;
	setp.lt.s32 	%p86, %r7, 0;
	add.s32 	%r179, %r16, %r144;
	mul.lo.s32 	%r17, %r179, %r144;
	sub.s32 	%r18, %r17, %r147;
	add.s32 	%r19, %r17, %r147;
	add.s32 	%r180, %r19, %r7;
	mul.wide.s32 	%rd43, %r180, 4;
	add.s64 	%rd2, %rd1, %rd43;
	add.s32 	%r181, %r7, %r17;
	mul.wide.s32 	%rd44, %r181, 4;
	add.s64 	%rd3, %rd1, %rd44;
	add.s32 	%r182, %r18, %r7;
	mul.wide.s32 	%rd45, %r182, 4;
	add.s64 	%rd4, %rd1, %rd45;
	@%p86 bra 	$L__BB0_11;
	setp.lt.s32 	%p87, %r7, %r147;
	@%p87 bra 	$L__BB0_9;
	ld.global.f32 	%f2, [%rd4];
	setp.eq.f32 	%p88, %f2, 0fBF800000;
	@%p88 bra 	$L__BB0_13;
	add.f32 	%f183, %f183, %f2;
	add.s32 	%r224, %r224, 1;
	bra.uni 	$L__BB0_13;
$L__BB0_9:
	ld.global.f32 	%f4, [%rd3];
	setp.eq.f32 	%p89, %f4, 0fBF800000;
	@%p89 bra 	$L__BB0_13;
	add.f32 	%f183, %f183, %f4;
	add.s32 	%r224, %r224, 1;
	bra.uni 	$L__BB0_13;
$L__BB0_11:
	ld.global.f32 	%f6, [%rd2];
	setp.eq.f32 	%p90, %f6, 0fBF800000;
	@%p90 bra 	$L__BB0_13;
	add.f32 	%f183, %f183, %f6;
	add.s32 	%r224, %r224, 1;
$L__BB0_13:
	setp.eq.s32 	%p91, %r10, 1;
	mov.u32 	%r192, %r11;
	@%p91 bra 	$L__BB0_30;
	setp.lt.s32 	%p92, %r11, 0;
	@%p92 bra 	$L__BB0_20;
	setp.lt.s32 	%p93, %r11, %r147;
	@%p93 bra 	$L__BB0_18;
	ld.global.f32 	%f9, [%rd4+4];
	setp.eq.f32 	%p94, %f9, 0fBF800000;
	@%p94 bra 	$L__BB0_22;
	add.f32 	%f183, %f183, %f9;
	add.s32 	%r224, %r224, 1;
	bra.uni 	$L__BB0_22;
$L__BB0_18:
	ld.global.f32 	%f11, [%rd3+4];
	setp.eq.f32 	%p95, %f11, 0fBF800000;
	@%p95 bra 	$L__BB0_22;
	add.f32 	%f183, %f183, %f11;
	add.s32 	%r224, %r224, 1;
	bra.uni 	$L__BB0_22;
$L__BB0_20:
	ld.global.f32 	%f13, [%rd2+4];
	setp.eq.f32 	%p96, %f13, 0fBF800000;
	@%p96 bra 	$L__BB0_22;
	add.f32 	%f183, %f183, %f13;
	add.s32 	%r224, %r224, 1;
$L__BB0_22:
	setp.lt.s32 	%p97, %r12, 0;
	@%p97 bra 	$L__BB0_28;
	setp.lt.s32 	%p98, %r12, %r147;
	@%p98 bra 	$L__BB0_26;
	ld.global.f32 	%f16, [%rd4+8];
	setp.eq.f32 	%p99, %f16, 0fBF800000;
	mov.u32 	%r192, %r13;
	@%p99 bra 	$L__BB0_30;
	add.f32 	%f183, %f183, %f16;
	add.s32 	%r224, %r224, 1;
	mov.u32 	%r192, %r13;
	bra.uni 	$L__BB0_30;
$L__BB0_26:
	ld.global.f32 	%f18, [%rd3+8];
	setp.eq.f32 	%p100, %f18, 0fBF800000;
	mov.u32 	%r192, %r13;
	@%p100 bra 	$L__BB0_30;
	add.f32 	%f183, %f183, %f18;
	add.s32 	%r224, %r224, 1;
	mov.u32 	%r192, %r13;
	bra.uni 	$L__BB0_30;
$L__BB0_28:
	ld.global.f32 	%f20, [%rd2+8];
	setp.eq.f32 	%p101, %f20, 0fBF800000;
	mov.u32 	%r192, %r13;
	@%p101 bra 	$L__BB0_30;
	add.f32 	%f183, %f183, %f20;
	add.s32 	%r224, %r224, 1;
	mov.u32 	%r192, %r13;
$L__BB0_30:
	setp.lt.u32 	%p102, %r9, 3;
	@%p102 bra 	$L__BB0_186;
$L__BB0_31:
	setp.gt.s32 	%p103, %r192, -1;
	add.s32 	%r183, %r19, %r192;
	mul.wide.s32 	%rd46, %r183, 4;
	add.s64 	%rd5, %rd1, %rd46;
	add.s32 	%r184, %r192, %r17;
	mul.wide.s32 	%rd47, %r184, 4;
	add.s64 	%rd6, %rd1, %rd47;
	add.s32 	%r185, %r18, %r192;
	mul.wide.s32 	%rd48, %r185, 4;
	add.s64 	%rd7, %rd1, %rd48;
	@%p103 bra 	$L__BB0_34;
	ld.global.f32 	%f24, [%rd5];
	setp.eq.f32 	%p107, %f24, 0fBF800000;
	@%p107 bra 	$L__BB0_39;
	add.f32 	%f183, %f183, %f24;
	add.s32 	%r224, %r224, 1;
	bra.uni 	$L__BB0_39;
$L__BB0_34:
	setp.lt.s32 	%p104, %r192, %r147;
	@%p104 bra 	$L__BB0_37;
	ld.global.f32 	%f26, [%rd7];
	setp.eq.f32 	%p105, %f26, 0fBF800000;
	@%p105 bra 	$L__BB0_39;
	add.f32 	%f183, %f183, %f26;
	add.s32 	%r224, %r224, 1;
	bra.uni 	$L__BB0_39;
$L__BB0_37:
	ld.global.f32 	%f28, [%rd6];
	setp.eq.f32 	%p106, %f28, 0fBF800000;
	@%p106 bra 	$L__BB0_39;
	add.f32 	%f183, %f183, %f28;
	add.s32 	%r224, %r224, 1;
$L__BB0_39:
	add.s32 	%r39, %r192, 1;
	setp.lt.s32 	%p108, %r39, 0;
	@%p108 bra 	$L__BB0_45;
	setp.lt.s32 	%p109, %r39, %r147;
	@%p109 bra 	$L__BB0_43;
	ld.global.f32 	%f31, [%rd7+4];
	setp.eq.f32 	%p110, %f31, 0fBF800000;
	@%p110 bra 	$L__BB0_47;
	add.f32 	%f183, %f183, %f31;
	add.s32 	%r224, %r224, 1;
	bra.uni 	$L__BB0_47;
$L__BB0_43:
	ld.global.f32 	%f33, [%rd6+4];
	setp.eq.f32 	%p111, %f33, 0fBF800000;
	@%p111 bra 	$L__BB0_47;
	add.f32 	%f183, %f183, %f33;
	add.s32 	%r224, %r224, 1;
	bra.uni 	$L__BB0_47;
$L__BB0_45:
	ld.global.f32 	%f35, [%rd5+4];
	setp.eq.f32 	%p112, %f35, 0fBF800000;
	@%p112 bra 	$L__BB0_47;
	add.f32 	%f183, %f183, %f35;
	add.s32 	%r224, %r224, 1;
$L__BB0_47:
	add.s32 	%r44, %r192, 2;
	setp.lt.s32 	%p113, %r44, 0;
	@%p113 bra 	$L__BB0_53;
	setp.lt.s32 	%p114, %r44, %r147;
	@%p114 bra 	$L__BB0_51;
	ld.global.f32 	%f38, [%rd7+8];
	setp.eq.f32 	%p115, %f38, 0fBF800000;
	@%p115 bra 	$L__BB0_55;
	add.f32 	%f183, %f183, %f38;
	add.s32 	%r224, %r224, 1;
	bra.uni 	$L__BB0_55;
$L__BB0_51:
	ld.global.f32 	%f40, [%rd6+8];
	setp.eq.f32 	%p116, %f40, 0fBF800000;
	@%p116 bra 	$L__BB0_55;
	add.f32 	%f183, %f183, %f40;
	add.s32 	%r224, %r224, 1;
	bra.uni 	$L__BB0_55;
$L__BB0_53:
	ld.global.f32 	%f42, [%rd5+8];
	setp.eq.f32 	%p117, %f42, 0fBF800000;
	@%p117 bra 	$L__BB0_55;
	add.f32 	%f183, %f183, %f42;
	add.s32 	%r224, %r224, 1;
$L__BB0_55:
	add.s32 	%r49, %r192, 3;
	setp.lt.s32 	%p118, %r49, 0;
	@%p118 bra 	$L__BB0_61;
	setp.lt.s32 	%p119, %r49, %r147;
	@%p119 bra 	$L__BB0_59;
	ld.global.f32 	%f45, [%rd7+12];
	setp.eq.f32 	%p120, %f45, 0fBF800000;
	@%p120 bra 	$L__BB0_63;
	add.f32 	%f183, %f183, %f45;
	add.s32 	%r224, %r224, 1;
	bra.uni 	$L__BB0_63;
$L__BB0_59:
	ld.global.f32 	%f47, [%rd6+12];
	setp.eq.f32 	%p121, %f47, 0fBF800000;
	@%p121 bra 	$L__BB0_63;
	add.f32 	%f183, %f183, %f47;
	add.s32 	%r224, %r224, 1;
	bra.uni 	$L__BB0_63;
$L__BB0_61:
	ld.global.f32 	%f49, [%rd5+12];
	setp.eq.f32 	%p122, %f49, 0fBF800000;
	@%p122 bra 	$L__BB0_63;
	add.f32 	%f183, %f183, %f49;
	add.s32 	%r224, %r224, 1;
$L__BB0_63:
	add.s32 	%r192, %r192, 4;
	add.s32 	%r186, %r8, 1;
	setp.eq.s32 	%p123, %r192, %r186;
	@%p123 bra 	$L__BB0_186;
	bra.uni 	$L__BB0_31;
$L__BB0_64:
	setp.lt.s32 	%p6, %r16, %r144;
	@%p6 bra 	$L__BB0_126;
	setp.gt.s32 	%p7, %r7, %r8;
	@%p7 bra 	$L__BB0_186;
	setp.lt.s32 	%p8, %r7, 0;
	sub.s32 	%r159, %r16, %r144;
	mul.lo.s32 	%r55, %r159, %r144;
	sub.s32 	%r160, %r55, %r147;
	add.s32 	%r161, %r55, %r147;
	add.s32 	%r162, %r161, %r7;
	mul.wide.s32 	%rd19, %r162, 4;
	add.s64 	%rd8, %rd1, %rd19;
	add.s32 	%r163, %r7, %r55;
	mul.wide.s32 	%rd20, %r163, 4;
	add.s64 	%rd9, %rd1, %rd20;
	add.s32 	%r164, %r160, %r7;
	mul.wide.s32 	%rd21, %r164, 4;
	add.s64 	%rd10, %rd1, %rd21;
	@%p8 bra 	$L__BB0_72;
	setp.lt.s32 	%p9, %r7, %r147;
	@%p9 bra 	$L__BB0_70;
	ld.global.f32 	%f52, [%rd10];
	setp.eq.f32 	%p10, %f52, 0fBF800000;
	@%p10 bra 	$L__BB0_74;
	add.f32 	%f183, %f183, %f52;
	add.s32 	%r224, %r224, 1;
	bra.uni 	$L__BB0_74;
$L__BB0_70:
	ld.global.f32 	%f54, [%rd9];
	setp.eq.f32 	%p11, %f54, 0fBF800000;
	@%p11 bra 	$L__BB0_74;
	add.f32 	%f183, %f183, %f54;
	add.s32 	%r224, %r224, 1;
	bra.uni 	$L__BB0_74;
$L__BB0_72:
	ld.global.f32 	%f56, [%rd8];
	setp.eq.f32 	%p12, %f56, 0fBF800000;
	@%p12 bra 	$L__BB0_74;
	add.f32 	%f183, %f183, %f56;
	add.s32 	%r224, %r224, 1;
$L__BB0_74:
	setp.eq.s32 	%p13, %r10, 1;
	mov.u32 	%r202, %r11;
	@%p13 bra 	$L__BB0_91;
	setp.lt.s32 	%p14, %r11, 0;
	@%p14 bra 	$L__BB0_81;
	setp.lt.s32 	%p15, %r11, %r147;
	@%p15 bra 	$L__BB0_79;
	ld.global.f32 	%f59, [%rd10+4];
	setp.eq.f32 	%p16, %f59, 0fBF800000;
	@%p16 bra 	$L__BB0_83;
	add.f32 	%f183, %f183, %f59;
	add.s32 	%r224, %r224, 1;
	bra.uni 	$L__BB0_83;
$L__BB0_79:
	ld.global.f32 	%f61, [%rd9+4];
	setp.eq.f32 	%p17, %f61, 0fBF800000;
	@%p17 bra 	$L__BB0_83;
	add.f32 	%f183, %f183, %f61;
	add.s32 	%r224, %r224, 1;
	bra.uni 	$L__BB0_83;
$L__BB0_81:
	ld.global.f32 	%f63, [%rd8+4];
	setp.eq.f32 	%p18, %f63, 0fBF800000;
	@%p18 bra 	$L__BB0_83;
	add.f32 	%f183, %f183, %f63;
	add.s32 	%r224, %r224, 1;
$L__BB0_83:
	setp.lt.s32 	%p19, %r12, 0;
	@%p19 bra 	$L__BB0_89;
	setp.lt.s32 	%p20, %r12, %r147;
	@%p20 bra 	$L__BB0_87;
	ld.global.f32 	%f66, [%rd10+8];
	setp.eq.f32 	%p21, %f66, 0fBF800000;
	mov.u32 	%r202, %r13;
	@%p21 bra 	$L__BB0_91;
	add.f32 	%f183, %f183, %f66;
	add.s32 	%r224, %r224, 1;
	mov.u32 	%r202, %r13;
	bra.uni 	$L__BB0_91;
$L__BB0_87:
	ld.global.f32 	%f68, [%rd9+8];
	setp.eq.f32 	%p22, %f68, 0fBF800000;
	mov.u32 	%r202, %r13;
	@%p22 bra 	$L__BB0_91;
	add.f32 	%f183, %f183, %f68;
	add.s32 	%r224, %r224, 1;
	mov.u32 	%r202, %r13;
	bra.uni 	$L__BB0_91;
$L__BB0_89:
	ld.global.f32 	%f70, [%rd8+8];
	setp.eq.f32 	%p23, %f70, 0fBF800000;
	mov.u32 	%r202, %r13;
	@%p23 bra 	$L__BB0_91;
	add.f32 	%f183, %f183, %f70;
	add.s32 	%r224, %r224, 1;
	mov.u32 	%r202, %r13;
$L__BB0_91:
	setp.lt.u32 	%p24, %r9, 3;
	@%p24 bra 	$L__BB0_186;
	add.s32 	%r208, %r14, %r202;
	add.s32 	%r207, %r202, 1;
	add.s32 	%r206, %r202, %r55;
	sub.s32 	%r205, %r206, %r147;
	add.s32 	%r204, %r206, %r147;
$L__BB0_93:
	add.s32 	%r80, %r207, -1;
	setp.gt.s32 	%p25, %r80, -1;
	mul.wide.s32 	%rd22, %r204, 4;
	add.s64 	%rd11, %rd1, %rd22;
	mul.wide.s32 	%rd23, %r206, 4;
	add.s64 	%rd12, %rd1, %rd23;
	mul.wide.s32 	%rd24, %r205, 4;
	add.s64 	%rd13, %rd1, %rd24;
	@%p25 bra 	$L__BB0_96;
	ld.global.f32 	%f74, [%rd11];
	setp.eq.f32 	%p29, %f74, 0fBF800000;
	@%p29 bra 	$L__BB0_101;
	add.f32 	%f183, %f183, %f74;
	add.s32 	%r224, %r224, 1;
	bra.uni 	$L__BB0_101;
$L__BB0_96:
	setp.lt.s32 	%p26, %r80, %r147;
	@%p26 bra 	$L__BB0_99;
	ld.global.f32 	%f76, [%rd13];
	setp.eq.f32 	%p27, %f76, 0fBF800000;
	@%p27 bra 	$L__BB0_101;
	add.f32 	%f183, %f183, %f76;
	add.s32 	%r224, %r224, 1;
	bra.uni 	$L__BB0_101;
$L__BB0_99:
	ld.global.f32 	%f78, [%rd12];
	setp.eq.f32 	%p28, %f78, 0fBF800000;
	@%p28 bra 	$L__BB0_101;
	add.f32 	%f183, %f183, %f78;
	add.s32 	%r224, %r224, 1;
$L__BB0_101:
	setp.lt.s32 	%p30, %r207, 0;
	@%p30 bra 	$L__BB0_107;
	setp.lt.s32 	%p31, %r207, %r147;
	@%p31 bra 	$L__BB0_105;
	ld.global.f32 	%f81, [%rd13+4];
	setp.eq.f32 	%p32, %f81, 0fBF800000;
	@%p32 bra 	$L__BB0_109;
	add.f32 	%f183, %f183, %f81;
	add.s32 	%r224, %r224, 1;
	bra.uni 	$L__BB0_109;
$L__BB0_105:
	ld.global.f32 	%f83, [%rd12+4];
	setp.eq.f32 	%p33, %f83, 0fBF800000;
	@%p33 bra 	$L__BB0_109;
	add.f32 	%f183, %f183, %f83;
	add.s32 	%r224, %r224, 1;
	bra.uni 	$L__BB0_109;
$L__BB0_107:
	ld.global.f32 	%f85, [%rd11+4];
	setp.eq.f32 	%p34, %f85, 0fBF800000;
	@%p34 bra 	$L__BB0_109;
	add.f32 	%f183, %f183, %f85;
	add.s32 	%r224, %r224, 1;
$L__BB0_109:
	add.s32 	%r89, %r207, 1;
	setp.lt.s32 	%p35, %r89, 0;
	@%p35 bra 	$L__BB0_115;
	setp.lt.s32 	%p36, %r89, %r147;
	@%p36 bra 	$L__BB0_113;
	ld.global.f32 	%f88, [%rd13+8];
	setp.eq.f32 	%p37, %f88, 0fBF800000;
	@%p37 bra 	$L__BB0_117;
	add.f32 	%f183, %f183, %f88;
	add.s32 	%r224, %r224, 1;
	bra.uni 	$L__BB0_117;
$L__BB0_113:
	ld.global.f32 	%f90, [%rd12+8];
	setp.eq.f32 	%p38, %f90, 0fBF800000;
	@%p38 bra 	$L__BB0_117;
	add.f32 	%f183, %f183, %f90;
	add.s32 	%r224, %r224, 1;
	bra.uni 	$L__BB0_117;
$L__BB0_115:
	ld.global.f32 	%f92, [%rd11+8];
	setp.eq.f32 	%p39, %f92, 0fBF800000;
	@%p39 bra 	$L__BB0_117;
	add.f32 	%f183, %f183, %f92;
	add.s32 	%r224, %r224, 1;
$L__BB0_117:
	add.s32 	%r165, %r207, 2;
	setp.lt.s32 	%p40, %r165, 0;
	@%p40 bra 	$L__BB0_123;
	setp.lt.s32 	%p41, %r165, %r147;
	@%p41 bra 	$L__BB0_121;
	ld.global.f32 	%f95, [%rd13+12];
	setp.eq.f32 	%p42, %f95, 0fBF800000;
	@%p42 bra 	$L__BB0_125;
	add.f32 	%f183, %f183, %f95;
	add.s32 	%r224, %r224, 1;
	bra.uni 	$L__BB0_125;
$L__BB0_121:
	ld.global.f32 	%f97, [%rd12+12];
	setp.eq.f32 	%p43, %f97, 0fBF800000;
	@%p43 bra 	$L__BB0_125;
	add.f32 	%f183, %f183, %f97;
	add.s32 	%r224, %r224, 1;
	bra.uni 	$L__BB0_125;
$L__BB0_123:
	ld.global.f32 	%f99, [%rd11+12];
	setp.eq.f32 	%p44, %f99, 0fBF800000;
	@%p44 bra 	$L__BB0_125;
	add.f32 	%f183, %f183, %f99;
	add.s32 	%r224, %r224, 1;
$L__BB0_125:
	add.s32 	%r208, %r208, 4;
	add.s32 	%r207, %r207, 4;
	add.s32 	%r206, %r206, 4;
	add.s32 	%r205, %r205, 4;
	add.s32 	%r204, %r204, 4;
	setp.eq.s32 	%p45, %r208, 1;
	@%p45 bra 	$L__BB0_186;
	bra.uni 	$L__BB0_93;
$L__BB0_126:
	setp.gt.s32 	%p46, %r7, %r8;
	@%p46 bra 	$L__BB0_186;
	setp.lt.s32 	%p47, %r7, 0;
	mul.lo.s32 	%r103, %r16, %r144;
	sub.s32 	%r104, %r103, %r147;
	add.s32 	%r105, %r103, %r147;
	add.s32 	%r167, %r105, %r7;
	mul.wide.s32 	%rd25, %r167, 4;
	add.s64 	%rd14, %rd1, %rd25;
	add.s32 	%r168, %r104, %r7;
	mul.wide.s32 	%rd26, %r168, 4;
	add.s64 	%rd15, %rd1, %rd26;
	@%p47 bra 	$L__BB0_133;
	setp.lt.s32 	%p48, %r7, %r147;
	@%p48 bra 	$L__BB0_131;
	ld.global.f32 	%f102, [%rd15];
	setp.eq.f32 	%p49, %f102, 0fBF800000;
	@%p49 bra 	$L__BB0_135;
	add.f32 	%f183, %f183, %f102;
	add.s32 	%r224, %r224, 1;
	bra.uni 	$L__BB0_135;
$L__BB0_131:
	add.s32 	%r169, %r7, %r103;
	mul.wide.u32 	%rd27, %r169, 4;
	add.s64 	%rd28, %rd1, %rd27;
	ld.global.f32 	%f104, [%rd28];
	setp.eq.f32 	%p50, %f104, 0fBF800000;
	@%p50 bra 	$L__BB0_135;
	add.f32 	%f183, %f183, %f104;
	add.s32 	%r224, %r224, 1;
	bra.uni 	$L__BB0_135;
$L__BB0_133:
	ld.global.f32 	%f106, [%rd14];
	setp.eq.f32 	%p51, %f106, 0fBF800000;
	@%p51 bra 	$L__BB0_135;
	add.f32 	%f183, %f183, %f106;
	add.s32 	%r224, %r224, 1;
$L__BB0_135:
	setp.eq.s32 	%p52, %r10, 1;
	mov.u32 	%r216, %r11;
	@%p52 bra 	$L__BB0_152;
	setp.lt.s32 	%p53, %r11, 0;
	@%p53 bra 	$L__BB0_142;
	setp.lt.s32 	%p54, %r11, %r147;
	@%p54 bra 	$L__BB0_140;
	ld.global.f32 	%f109, [%rd15+4];
	setp.eq.f32 	%p55, %f109, 0fBF800000;
	@%p55 bra 	$L__BB0_144;
	add.f32 	%f183, %f183, %f109;
	add.s32 	%r224, %r224, 1;
	bra.uni 	$L__BB0_144;
$L__BB0_140:
	add.s32 	%r170, %r11, %r103;
	mul.wide.u32 	%rd29, %r170, 4;
	add.s64 	%rd30, %rd1, %rd29;
	ld.global.f32 	%f111, [%rd30];
	setp.eq.f32 	%p56, %f111, 0fBF800000;
	@%p56 bra 	$L__BB0_144;
	add.f32 	%f183, %f183, %f111;
	add.s32 	%r224, %r224, 1;
	bra.uni 	$L__BB0_144;
$L__BB0_142:
	ld.global.f32 	%f113, [%rd14+4];
	setp.eq.f32 	%p57, %f113, 0fBF800000;
	@%p57 bra 	$L__BB0_144;
	add.f32 	%f183, %f183, %f113;
	add.s32 	%r224, %r224, 1;
$L__BB0_144:
	setp.lt.s32 	%p58, %r12, 0;
	@%p58 bra 	$L__BB0_150;
	setp.lt.s32 	%p59, %r12, %r147;
	@%p59 bra 	$L__BB0_148;
	ld.global.f32 	%f116, [%rd15+8];
	setp.eq.f32 	%p60, %f116, 0fBF800000;
	mov.u32 	%r216, %r13;
	@%p60 bra 	$L__BB0_152;
	add.f32 	%f183, %f183, %f116;
	add.s32 	%r224, %r224, 1;
	mov.u32 	%r216, %r13;
	bra.uni 	$L__BB0_152;
$L__BB0_148:
	add.s32 	%r171, %r12, %r103;
	mul.wide.u32 	%rd31, %r171, 4;
	add.s64 	%rd32, %rd1, %rd31;
	ld.global.f32 	%f118, [%rd32];
	setp.eq.f32 	%p61, %f118, 0fBF800000;
	mov.u32 	%r216, %r13;
	@%p61 bra 	$L__BB0_152;
	add.f32 	%f183, %f183, %f118;
	add.s32 	%r224, %r224, 1;
	mov.u32 	%r216, %r13;
	bra.uni 	$L__BB0_152;
$L__BB0_150:
	ld.global.f32 	%f120, [%rd14+8];
	setp.eq.f32 	%p62, %f120, 0fBF800000;
	mov.u32 	%r216, %r13;
	@%p62 bra 	$L__BB0_152;
	add.f32 	%f183, %f183, %f120;
	add.s32 	%r224, %r224, 1;
	mov.u32 	%r216, %r13;
$L__BB0_152:
	setp.lt.u32 	%p63, %r9, 3;
	@%p63 bra 	$L__BB0_186;
$L__BB0_153:
	setp.gt.s32 	%p64, %r216, -1;
	add.s32 	%r172, %r105, %r216;
	mul.wide.s32 	%rd33, %r172, 4;
	add.s64 	%rd16, %rd1, %rd33;
	add.s32 	%r173, %r104, %r216;
	mul.wide.s32 	%rd34, %r173, 4;
	add.s64 	%rd17, %rd1, %rd34;
	@%p64 bra 	$L__BB0_156;
	ld.global.f32 	%f124, [%rd16];
	setp.eq.f32 	%p68, %f124, 0fBF800000;
	@%p68 bra 	$L__BB0_161;
	add.f32 	%f183, %f183, %f124;
	add.s32 	%r224, %r224, 1;
	bra.uni 	$L__BB0_161;
$L__BB0_156:
	setp.lt.s32 	%p65, %r216, %r147;
	@%p65 bra 	$L__BB0_159;
	ld.global.f32 	%f126, [%rd17];
	setp.eq.f32 	%p66, %f126, 0fBF800000;
	@%p66 bra 	$L__BB0_161;
	add.f32 	%f183, %f183, %f126;
	add.s32 	%r224, %r224, 1;
	bra.uni 	$L__BB0_161;
$L__BB0_159:
	add.s32 	%r174, %r216, %r103;
	mul.wide.u32 	%rd35, %r174, 4;
	add.s64 	%rd36, %rd1, %rd35;
	ld.global.f32 	%f128, [%rd36];
	setp.eq.f32 	%p67, %f128, 0fBF800000;
	@%p67 bra 	$L__BB0_161;
	add.f32 	%f183, %f183, %f128;
	add.s32 	%r224, %r224, 1;
$L__BB0_161:
	add.s32 	%r125, %r216, 1;
	setp.lt.s32 	%p69, %r125, 0;
	@%p69 bra 	$L__BB0_167;
	setp.lt.s32 	%p70, %r125, %r147;
	@%p70 bra 	$L__BB0_165;
	ld.global.f32 	%f131, [%rd17+4];
	setp.eq.f32 	%p71, %f131, 0fBF800000;
	@%p71 bra 	$L__BB0_169;
	add.f32 	%f183, %f183, %f131;
	add.s32 	%r224, %r224, 1;
	bra.uni 	$L__BB0_169;
$L__BB0_165:
	add.s32 	%r175, %r125, %r103;
	mul.wide.u32 	%rd37, %r175, 4;
	add.s64 	%rd38, %rd1, %rd37;
	ld.global.f32 	%f133, [%rd38];
	setp.eq.f32 	%p72, %f133, 0fBF800000;
	@%p72 bra 	$L__BB0_169;
	add.f32 	%f183, %f183, %f133;
	add.s32 	%r224, %r224, 1;
	bra.uni 	$L__BB0_169;
$L__BB0_167:
	ld.global.f32 	%f135, [%rd16+4];
	setp.eq.f32 	%p73, %f135, 0fBF800000;
	@%p73 bra 	$L__BB0_169;
	add.f32 	%f183, %f183, %f135;
	add.s32 	%r224, %r224, 1;
$L__BB0_169:
	add.s32 	%r130, %r216, 2;
	setp.lt.s32 	%p74, %r130, 0;
	@%p74 bra 	$L__BB0_175;
	setp.lt.s32 	%p75, %r130, %r147;
	@%p75 bra 	$L__BB0_173;
	ld.global.f32 	%f138, [%rd17+8];
	setp.eq.f32 	%p76, %f138, 0fBF800000;
	@%p76 bra 	$L__BB0_177;
	add.f32 	%f183, %f183, %f138;
	add.s32 	%r224, %r224, 1;
	bra.uni 	$L__BB0_177;
$L__BB0_173:
	add.s32 	%r176, %r130, %r103;
	mul.wide.u32 	%rd39, %r176, 4;
	add.s64 	%rd40, %rd1, %rd39;
	ld.global.f32 	%f140, [%rd40];
	setp.eq.f32 	%p77, %f140, 0fBF800000;
	@%p77 bra 	$L__BB0_177;
	add.f32 	%f183, %f183, %f140;
	add.s32 	%r224, %r224, 1;
	bra.uni 	$L__BB0_177;
$L__BB0_175:
	ld.global.f32 	%f142, [%rd16+8];
	setp.eq.f32 	%p78, %f142, 0fBF800000;
	@%p78 bra 	$L__BB0_177;
	add.f32 	%f183, %f183, %f142;
	add.s32 	%r224, %r224, 1;
$L__BB0_177:
	add.s32 	%r135, %r216, 3;
	setp.lt.s32 	%p79, %r135, 0;
	@%p79 bra 	$L__BB0_183;
	setp.lt.s32 	%p80, %r135, %r147;
	@%p80 bra 	$L__BB0_181;
	ld.global.f32 	%f145, [%rd17+12];
	setp.eq.f32 	%p81, %f145, 0fBF800000;
	@%p81 bra 	$L__BB0_185;
	add.f32 	%f183, %f183, %f145;
	add.s32 	%r224, %r224, 1;
	bra.uni 	$L__BB0_185;
$L__BB0_181:
	add.s32 	%r177, %r135, %r103;
	mul.wide.u32 	%rd41, %r177, 4;
	add.s64 	%rd42, %rd1, %rd41;
	ld.global.f32 	%f147, [%rd42];
	setp.eq.f32 	%p82, %f147, 0fBF800000;
	@%p82 bra 	$L__BB0_185;
	add.f32 	%f183, %f183, %f147;
	add.s32 	%r224, %r224, 1;
	bra.uni 	$L__BB0_185;
$L__BB0_183:
	ld.global.f32 	%f149, [%rd16+12];
	setp.eq.f32 	%p83, %f149, 0fBF800000;
	@%p83 bra 	$L__BB0_185;
	add.f32 	%f183, %f183, %f149;
	add.s32 	%r224, %r224, 1;
$L__BB0_185:
	add.s32 	%r216, %r216, 4;
	add.s32 	%r178, %r8, 1;
	setp.ne.s32 	%p84, %r216, %r178;
	@%p84 bra 	$L__BB0_153;
$L__BB0_186:
	add.s32 	%r189, %r16, 1;
	setp.ne.s32 	%p124, %r16, %r6;
	@%p124 bra 	$L__BB0_3;
$L__BB0_187:
	setp.eq.s32 	%p125, %r224, 0;
	@%p125 bra 	$L__BB0_189;
	cvt.rn.f32.s32 	%f156, %r224;
	div.rn.f32 	%f157, %f183, %f156;
	mad.lo.s32 	%r187, %r144, %r1, %r153;
	mul.wide.s32 	%rd49, %r187, 4;
	add.s64 	%rd50, %rd1, %rd49;
	st.global.f32 	[%rd50], %f157;
$L__BB0_189:
	bar.sync 	0;
	ret;

}
	// .globl	AVERAGE_DEPTH_1D_V2
.visible .entry AVERAGE_DEPTH_1D_V2(
	.param .u32 AVERAGE_DEPTH_1D_V2_param_0,
	.param .u32 AVERAGE_DEPTH_1D_V2_param_1,
	.param .u64 .ptr .align 1 AVERAGE_DEPTH_1D_V2_param_2,
	.param .u64 .ptr .align 1 AVERAGE_DEPTH_1D_V2_param_3,
	.param .u32 AVERAGE_DEPTH_1D_V2_param_4
)
{
	.reg .pred 	%p<59>;
	.reg .b32 	%r<135>;
	.reg .b32 	%f<107>;
	.reg .b64 	%rd<37>;

	ld.param.u32 	%r25, [AVERAGE_DEPTH_1D_V2_param_0];
	ld.param.u32 	%r28, [AVERAGE_DEPTH_1D_V2_param_1];
	ld.param.u64 	%rd3, [AVERAGE_DEPTH_1D_V2_param_2];
	ld.param.u64 	%rd2, [AVERAGE_DEPTH_1D_V2_param_3];
	ld.param.u32 	%r27, [AVERAGE_DEPTH_1D_V2_param_4];
	cvta.to.global.u64 	%rd1, %rd3;
	mov.u32 	%r29, %ctaid.x;
	mov.u32 	%r30, %ntid.x;
	mov.u32 	%r31, %tid.x;
	mad.lo.s32 	%r1, %r29, %r30, %r31;
	mov.u32 	%r32, %ctaid.y;
	mov.u32 	%r33, %ntid.y;
	mov.u32 	%r34, %tid.y;
	mad.lo.s32 	%r35, %r32, %r33, %r34;
	setp.ge.s32 	%p1, %r1, %r25;
	setp.ge.s32 	%p2, %r35, %r28;
	or.pred  	%p3, %p1, %p2;
	@%p3 bra 	$L__BB1_16;
	sub.s32 	%r129, %r1, %r27;
	add.s32 	%r4, %r27, %r1;
	sub.s32 	%r5, %r35, %r27;
	setp.gt.s32 	%p4, %r129, %r4;
	mov.f32 	%f100, 0f00000000;
	mov.f32 	%f99, %f100;
	@%p4 bra 	$L__BB1_14;
	shl.b32 	%r6, %r27, 1;
	and.b32  	%r7, %r6, 6;
	and.b32  	%r8, %r27, 1;
	sub.s32 	%r36, %r35, %r27;
	add.s32 	%r9, %r36, 3;
	and.b32  	%r37, %r6, -8;
	neg.s32 	%r10, %r37;
	add.s32 	%r11, %r27, %r35;
	mov.f32 	%f99, 0f00000000;
	mov.f32 	%f100, %f99;
$L__BB1_3:
	setp.gt.s32 	%p5, %r5, %r11;
	@%p5 bra 	$L__BB1_13;
	setp.lt.u32 	%p6, %r6, 7;
	setp.lt.s32 	%p7, %r129, 0;
	setp.lt.s32 	%p8, %r129, %r25;
	selp.b32 	%r38, 0, %r25, %p8;
	neg.s32 	%r39, %r38;
	selp.b32 	%r40, %r25, %r39, %p7;
	add.s32 	%r13, %r40, %r129;
	mov.u32 	%r133, %r5;
	@%p6 bra 	$L__BB1_8;
	mov.u32 	%r130, %r10;
	mov.u32 	%r131, %r9;
$L__BB1_6:
	.pragma "nounroll";
	add.s32 	%r41, %r131, -3;
	setp.lt.s32 	%p9, %r41, 0;
	setp.lt.s32 	%p10, %r41, %r28;
	selp.b32 	%r42, 0, %r28, %p10;
	neg.s32 	%r43, %r42;
	selp.b32 	%r44, %r28, %r43, %p9;
	add.s32 	%r45, %r41, %r44;
	mad.lo.s32 	%r46, %r45, %r28, %r13;
	mul.wide.s32 	%rd4, %r46, 4;
	add.s64 	%rd5, %rd1, %rd4;
	ld.global.f32 	%f25, [%rd5];
	setp.neu.f32 	%p11, %f25, 0fBF800000;
	add.f32 	%f26, %f100, %f25;
	add.f32 	%f27, %f99, 0f3F800000;
	selp.f32 	%f28, %f26, %f100, %p11;
	selp.f32 	%f29, %f27, %f99, %p11;
	add.s32 	%r47, %r131, -2;
	setp.lt.s32 	%p12, %r47, 0;
	setp.lt.s32 	%p13, %r47, %r28;
	selp.b32 	%r48, 0, %r28, %p13;
	neg.s32 	%r49, %r48;
	selp.b32 	%r50, %r28, %r49, %p12;
	add.s32 	%r51, %r47, %r50;
	mad.lo.s32 	%r52, %r51, %r28, %r13;
	mul.wide.s32 	%rd6, %r52, 4;
	add.s64 	%rd7, %rd1, %rd6;
	ld.global.f32 	%f30, [%rd7];
	setp.neu.f32 	%p14, %f30, 0fBF800000;
	add.f32 	%f31, %f28, %f30;
	add.f32 	%f32, %f29, 0f3F800000;
	selp.f32 	%f33, %f31, %f28, %p14;
	selp.f32 	%f34, %f32, %f29, %p14;
	add.s32 	%r53, %r131, -1;
	setp.lt.s32 	%p15, %r53, 0;
	setp.lt.s32 	%p16, %r53, %r28;
	selp.b32 	%r54, 0, %r28, %p16;
	neg.s32 	%r55, %r54;
	selp.b32 	%r56, %r28, %r55, %p15;
	add.s32 	%r57, %r53, %r56;
	mad.lo.s32 	%r58, %r57, %r28, %r13;
	mul.wide.s32 	%rd8, %r58, 4;
	add.s64 	%rd9, %rd1, %rd8;
	ld.global.f32 	%f35, [%rd9];
	setp.neu.f32 	%p17, %f35, 0fBF800000;
	add.f32 	%f36, %f33, %f35;
	add.f32 	%f37, %f34, 0f3F800000;
	selp.f32 	%f38, %f36, %f33, %p17;
	selp.f32 	%f39, %f37, %f34, %p17;
	setp.lt.s32 	%p18, %r131, 0;
	setp.lt.s32 	%p19, %r131, %r28;
	selp.b32 	%r59, 0, %r28, %p19;
	neg.s32 	%r60, %r59;
	selp.b32 	%r61, %r28, %r60, %p18;
	add.s32 	%r62, %r61, %r131;
	mad.lo.s32 	%r63, %r62, %r28, %r13;
	mul.wide.s32 	%rd10, %r63, 4;
	add.s64 	%rd11, %rd1, %rd10;
	ld.global.f32 	%f40, [%rd11];
	setp.neu.f32 	%p20, %f40, 0fBF800000;
	add.f32 	%f41, %f38, %f40;
	add.f32 	%f42, %f39, 0f3F800000;
	selp.f32 	%f43, %f41, %f38, %p20;
	selp.f32 	%f44, %f42, %f39, %p20;
	add.s32 	%r64, %r131, 1;
	setp.lt.s32 	%p21, %r64, 0;
	setp.lt.s32 	%p22, %r64, %r28;
	selp.b32 	%r65, 0, %r28, %p22;
	neg.s32 	%r66, %r65;
	selp.b32 	%r67, %r28, %r66, %p21;
	add.s32 	%r68, %r67, %r131;
	mad.lo.s32 	%r69, %r28, %r68, %r28;
	add.s32 	%r70, %r13, %r69;
	mul.wide.s32 	%rd12, %r70, 4;
	add.s64 	%rd13, %rd1, %rd12;
	ld.global.f32 	%f45, [%rd13];
	setp.neu.f32 	%p23, %f45, 0fBF800000;
	add.f32 	%f46, %f43, %f45;
	add.f32 	%f47, %f44, 0f3F800000;
	selp.f32 	%f48, %f46, %f43, %p23;
	selp.f32 	%f49, %f47, %f44, %p23;
	add.s32 	%r71, %r131, 2;
	setp.lt.s32 	%p24, %r71, 0;
	setp.lt.s32 	%p25, %r71, %r28;
	selp.b32 	%r72, 0, %r28, %p25;
	neg.s32 	%r73, %r72;
	selp.b32 	%r74, %r28, %r73, %p24;
	add.s32 	%r75, %r71, %r74;
	mad.lo.s32 	%r76, %r75, %r28, %r13;
	mul.wide.s32 	%rd14, %r76, 4;
	add.s64 	%rd15, %rd1, %rd14;
	ld.global.f32 	%f50, [%rd15];
	setp.neu.f32 	%p26, %f50, 0fBF800000;
	add.f32 	%f51, %f48, %f50;
	add.f32 	%f52, %f49, 0f3F800000;
	selp.f32 	%f53, %f51, %f48, %p26;
	selp.f32 	%f54, %f52, %f49, %p26;
	add.s32 	%r77, %r131, 3;
	setp.lt.s32 	%p27, %r77, 0;
	setp.lt.s32 	%p28, %r77, %r28;
	selp.b32 	%r78, 0, %r28, %p28;
	neg.s32 	%r79, %r78;
	selp.b32 	%r80, %r28, %r79, %p27;
	add.s32 	%r81, %r77, %r80;
	mad.lo.s32 	%r82, %r81, %r28, %r13;
	mul.wide.s32 	%rd16, %r82, 4;
	add.s64 	%rd17, %rd1, %rd16;
	ld.global.f32 	%f55, [%rd17];
	setp.neu.f32 	%p29, %f55, 0fBF800000;
	add.f32 	%f56, %f53, %f55;
	add.f32 	%f57, %f54, 0f3F800000;
	selp.f32 	%f58, %f56, %f53, %p29;
	selp.f32 	%f59, %f57, %f54, %p29;
	add.s32 	%r83, %r131, 4;
	setp.lt.s32 	%p30, %r83, 0;
	setp.lt.s32 	%p31, %r83, %r28;
	selp.b32 	%r84, 0, %r28, %p31;
	neg.s32 	%r85, %r84;
	selp.b32 	%r86, %r28, %r85, %p30;
	add.s32 	%r87, %r83, %r86;
	mad.lo.s32 	%r88, %r87, %r28, %r13;
	mul.wide.s32 	%rd18, %r88, 4;
	add.s64 	%rd19, %rd1, %rd18;
	ld.global.f32 	%f60, [%rd19];
	setp.neu.f32 	%p32, %f60, 0fBF800000;
	add.f32 	%f61, %f58, %f60;
	add.f32 	%f62, %f59, 0f3F800000;
	selp.f32 	%f100, %f61, %f58, %p32;
	selp.f32 	%f99, %f62, %f59, %p32;
	add.s32 	%r131, %r131, 8;
	add.s32 	%r130, %r130, 8;
	setp.ne.s32 	%p33, %r130, 0;
	@%p33 bra 	$L__BB1_6;
	add.s32 	%r133, %r131, -3;
$L__BB1_8:
	setp.lt.u32 	%p34, %r7, 3;
	@%p34 bra 	$L__BB1_10;
	setp.lt.s32 	%p35, %r133, 0;
	setp.lt.s32 	%p36, %r133, %r28;
	selp.b32 	%r89, 0, %r28, %p36;
	neg.s32 	%r90, %r89;
	selp.b32 	%r91, %r28, %r90, %p35;
	add.s32 	%r92, %r91, %r133;
	mad.lo.s32 	%r93, %r92, %r28, %r13;
	mul.wide.s32 	%rd20, %r93, 4;
	add.s64 	%rd21, %rd1, %rd20;
	ld.global.f32 	%f63, [%rd21];
	setp.neu.f32 	%p37, %f63, 0fBF800000;
	add.f32 	%f64, %f100, %f63;
	add.f32 	%f65, %f99, 0f3F800000;
	selp.f32 	%f66, %f64, %f100, %p37;
	selp.f32 	%f67, %f65, %f99, %p37;
	add.s32 	%r94, %r133, 1;
	setp.lt.s32 	%p38, %r94, 0;
	setp.lt.s32 	%p39, %r94, %r28;
	selp.b32 	%r95, 0, %r28, %p39;
	neg.s32 	%r96, %r95;
	selp.b32 	%r97, %r28, %r96, %p38;
	add.s32 	%r98, %r97, %r94;
	mad.lo.s32 	%r99, %r98, %r28, %r13;
	mul.wide.s32 	%rd22, %r99, 4;
	add.s64 	%rd23, %rd1, %rd22;
	ld.global.f32 	%f68, [%rd23];
	setp.neu.f32 	%p40, %f68, 0fBF800000;
	add.f32 	%f69, %f66, %f68;
	add.f32 	%f70, %f67, 0f3F800000;
	selp.f32 	%f71, %f69, %f66, %p40;
	selp.f32 	%f72, %f70, %f67, %p40;
	add.s32 	%r100, %r133, 2;
	setp.lt.s32 	%p41, %r100, 0;
	setp.lt.s32 	%p42, %r100, %r28;
	selp.b32 	%r101, 0, %r28, %p42;
	neg.s32 	%r102, %r101;
	selp.b32 	%r103, %r28, %r102, %p41;
	add.s32 	%r104, %r103, %r100;
	mad.lo.s32 	%r105, %r104, %r28, %r13;
	mul.wide.s32 	%rd24, %r105, 4;
	add.s64 	%rd25, %rd1, %rd24;
	ld.global.f32 	%f73, [%rd25];
	setp.neu.f32 	%p43, %f73, 0fBF800000;
	add.f32 	%f74, %f71, %f73;
	add.f32 	%f75, %f72, 0f3F800000;
	selp.f32 	%f76, %f74, %f71, %p43;
	selp.f32 	%f77, %f75, %f72, %p43;
	add.s32 	%r106, %r133, 3;
	setp.lt.s32 	%p44, %r106, 0;
	setp.lt.s32 	%p45, %r106, %r28;
	selp.b32 	%r107, 0, %r28, %p45;
	neg.s32 	%r108, %r107;
	selp.b32 	%r109, %r28, %r108, %p44;
	add.s32 	%r110, %r109, %r106;
	mad.lo.s32 	%r111, %r110, %r28, %r13;
	mul.wide.s32 	%rd26, %r111, 4;
	add.s64 	%rd27, %rd1, %rd26;
	ld.global.f32 	%f78, [%rd27];
	setp.neu.f32 	%p46, %f78, 0fBF800000;
	add.f32 	%f79, %f76, %f78;
	add.f32 	%f80, %f77, 0f3F800000;
	selp.f32 	%f100, %f79, %f76, %p46;
	selp.f32 	%f99, %f80, %f77, %p46;
	add.s32 	%r133, %r133, 4;
$L__BB1_10:
	setp.eq.s32 	%p47, %r8, 0;
	@%p47 bra 	$L__BB1_12;
	setp.lt.s32 	%p48, %r133, 0;
	setp.lt.s32 	%p49, %r133, %r28;
	selp.b32 	%r112, 0, %r28, %p49;
	neg.s32 	%r113, %r112;
	selp.b32 	%r114, %r28, %r113, %p48;
	add.s32 	%r115, %r114, %r133;
	mad.lo.s32 	%r116, %r115, %r28, %r13;
	mul.wide.s32 	%rd28, %r116, 4;
	add.s64 	%rd29, %rd1, %rd28;
	ld.global.f32 	%f81, [%rd29];
	setp.neu.f32 	%p50, %f81, 0fBF800000;
	add.f32 	%f82, %f100, %f81;
	add.f32 	%f83, %f99, 0f3F800000;
	selp.f32 	%f84, %f82, %f100, %p50;
	selp.f32 	%f85, %f83, %f99, %p50;
	add.s32 	%r117, %r133, 1;
	setp.lt.s32 	%p51, %r117, 0;
	setp.lt.s32 	%p52, %r117, %r28;
	selp.b32 	%r118, 0, %r28, %p52;
	neg.s32 	%r119, %r118;
	selp.b32 	%r120, %r28, %r119, %p51;
	add.s32 	%r121, %r120, %r117;
	mad.lo.s32 	%r122, %r121, %r28, %r13;
	mul.wide.s32 	%rd30, %r122, 4;
	add.s64 	%rd31, %rd1, %rd30;
	ld.global.f32 	%f86, [%rd31];
	setp.neu.f32 	%p53, %f86, 0fBF800000;
	add.f32 	%f87, %f84, %f86;
	add.f32 	%f88, %f85, 0f3F800000;
	selp.f32 	%f100, %f87, %f84, %p53;
	selp.f32 	%f99, %f88, %f85, %p53;
	add.s32 	%r133, %r133, 2;
$L__BB1_12:
	setp.lt.s32 	%p54, %r133, 0;
	setp.lt.s32 	%p55, %r133, %r28;
	selp.b32 	%r123, 0, %r28, %p55;
	neg.s32 	%r124, %r123;
	selp.b32 	%r125, %r28, %r124, %p54;
	add.s32 	%r126, %r125, %r133;
	mad.lo.s32 	%r127, %r126, %r28, %r13;
	mul.wide.s32 	%rd32, %r127, 4;
	add.s64 	%rd33, %rd1, %rd32;
	ld.global.f32 	%f89, [%rd33];
	setp.neu.f32 	%p56, %f89, 0fBF800000;
	add.f32 	%f90, %f100, %f89;
	add.f32 	%f91, %f99, 0f3F800000;
	selp.f32 	%f100, %f90, %f100, %p56;
	selp.f32 	%f99, %f91, %f99, %p56;
$L__BB1_13:
	add.s32 	%r24, %r129, 1;
	setp.ne.s32 	%p57, %r129, %r4;
	mov.u32 	%r129, %r24;
	@%p57 bra 	$L__BB1_3;
$L__BB1_14:
	setp.eq.f32 	%p58, %f99, 0f00000000;
	@%p58 bra 	$L__BB1_16;
	div.rn.f32 	%f92, %f100, %f99;
	mad.lo.s32 	%r128, %r28, %r1, %r35;
	cvta.to.global.u64 	%rd34, %rd2;
	mul.wide.s32 	%rd35, %r128, 4;
	add.s64 	%rd36, %rd34, %rd35;
	st.global.f32 	[%rd36], %f92;
$L__BB1_16:
	ret;

}
	// .globl	HEAT_DEPTH_1D_V2
.visible .entry HEAT_DEPTH_1D_V2(
	.param .u32 HEAT_DEPTH_1D_V2_param_0,
	.param .u32 HEAT_DEPTH_1D_V2_param_1,
	.param .u64 .ptr .align 1 HEAT_DEPTH_1D_V2_param_2,
	.param .u64 .ptr .align 1 HEAT_DEPTH_1D_V2_param_3,
	.param .u32 HEAT_DEPTH_1D_V2_param_4
)
{
	.reg .pred 	%p<45>;
	.reg .b32 	%r<140>;
	.reg .b32 	%f<51>;
	.reg .b64 	%rd<37>;

	ld.param.u32 	%r26, [HEAT_DEPTH_1D_V2_param_0];
	ld.param.u32 	%r27, [HEAT_DEPTH_1D_V2_param_1];
	ld.param.u64 	%rd2, [HEAT_DEPTH_1D_V2_param_2];
	ld.param.u32 	%r28, [HEAT_DEPTH_1D_V2_param_4];
	cvta.to.global.u64 	%rd1, %rd2;
	mov.u32 	%r29, %ctaid.x;
	mov.u32 	%r30, %ntid.x;
	mov.u32 	%r31, %tid.x;
	mad.lo.s32 	%r1, %r29, %r30, %r31;
	mov.u32 	%r32, %ctaid.y;
	mov.u32 	%r33, %ntid.y;
	mov.u32 	%r34, %tid.y;
	mad.lo.s32 	%r2, %r32, %r33, %r34;
	setp.lt.s32 	%p1, %r1, 0;
	setp.lt.s32 	%p2, %r1, %r26;
	selp.b32 	%r35, 0, %r26, %p2;
	neg.s32 	%r36, %r35;
	selp.b32 	%r37, %r26, %r36, %p1;
	add.s32 	%r38, %r37, %r1;
	setp.lt.s32 	%p3, %r2, %r27;
	selp.b32 	%r39, 0, %r27, %p3;
	sub.s32 	%r40, %r2, %r39;
	mad.lo.s32 	%r3, %r40, %r27, %r38;
	and.pred  	%p4, %p2, %p3;
	not.pred 	%p5, %p4;
	@%p5 bra 	$L__BB2_15;
	mul.wide.s32 	%rd3, %r3, 4;
	add.s64 	%rd4, %rd1, %rd3;
	ld.global.f32 	%f1, [%rd4];
	sub.s32 	%r134, %r1, %r28;
	add.s32 	%r5, %r28, %r1;
	sub.s32 	%r6, %r2, %r28;
	setp.gt.s32 	%p6, %r134, %r5;
	mov.f32 	%f47, 0f00000000;
	@%p6 bra 	$L__BB2_14;
	shl.b32 	%r7, %r28, 1;
	and.b32  	%r8, %r7, 6;
	and.b32  	%r9, %r28, 1;
	sub.s32 	%r41, %r2, %r28;
	add.s32 	%r10, %r41, 3;
	and.b32  	%r42, %r7, -8;
	neg.s32 	%r11, %r42;
	add.s32 	%r12, %r28, %r2;
	mov.f32 	%f47, 0f00000000;
$L__BB2_3:
	setp.gt.s32 	%p7, %r6, %r12;
	@%p7 bra 	$L__BB2_13;
	setp.lt.u32 	%p8, %r7, 7;
	setp.lt.s32 	%p9, %r134, 0;
	setp.lt.s32 	%p10, %r134, %r26;
	selp.b32 	%r43, 0, %r26, %p10;
	neg.s32 	%r44, %r43;
	selp.b32 	%r45, %r26, %r44, %p9;
	add.s32 	%r14, %r45, %r134;
	mov.u32 	%r138, %r6;
	@%p8 bra 	$L__BB2_8;
	mov.u32 	%r135, %r11;
	mov.u32 	%r136, %r10;
$L__BB2_6:
	.pragma "nounroll";
	add.s32 	%r46, %r136, -3;
	setp.lt.s32 	%p11, %r46, 0;
	setp.lt.s32 	%p12, %r46, %r27;
	selp.b32 	%r47, 0, %r27, %p12;
	neg.s32 	%r48, %r47;
	selp.b32 	%r49, %r27, %r48, %p11;
	add.s32 	%r50, %r46, %r49;
	mad.lo.s32 	%r51, %r50, %r27, %r14;
	mul.wide.s32 	%rd5, %r51, 4;
	add.s64 	%rd6, %rd1, %rd5;
	ld.global.f32 	%f15, [%rd6];
	add.f32 	%f16, %f47, %f15;
	add.s32 	%r52, %r136, -2;
	setp.lt.s32 	%p13, %r52, 0;
	setp.lt.s32 	%p14, %r52, %r27;
	selp.b32 	%r53, 0, %r27, %p14;
	neg.s32 	%r54, %r53;
	selp.b32 	%r55, %r27, %r54, %p13;
	add.s32 	%r56, %r52, %r55;
	mad.lo.s32 	%r57, %r56, %r27, %r14;
	mul.wide.s32 	%rd7, %r57, 4;
	add.s64 	%rd8, %rd1, %rd7;
	ld.global.f32 	%f17, [%rd8];
	add.f32 	%f18, %f16, %f17;
	add.s32 	%r58, %r136, -1;
	setp.lt.s32 	%p15, %r58, 0;
	setp.lt.s32 	%p16, %r58, %r27;
	selp.b32 	%r59, 0, %r27, %p16;
	neg.s32 	%r60, %r59;
	selp.b32 	%r61, %r27, %r60, %p15;
	add.s32 	%r62, %r58, %r61;
	mad.lo.s32 	%r63, %r62, %r27, %r14;
	mul.wide.s32 	%rd9, %r63, 4;
	add.s64 	%rd10, %rd1, %rd9;
	ld.global.f32 	%f19, [%rd10];
	add.f32 	%f20, %f18, %f19;
	setp.lt.s32 	%p17, %r136, 0;
	setp.lt.s32 	%p18, %r136, %r27;
	selp.b32 	%r64, 0, %r27, %p18;
	neg.s32 	%r65, %r64;
	selp.b32 	%r66, %r27, %r65, %p17;
	add.s32 	%r67, %r66, %r136;
	mad.lo.s32 	%r68, %r67, %r27, %r14;
	mul.wide.s32 	%rd11, %r68, 4;
	add.s64 	%rd12, %rd1, %rd11;
	ld.global.f32 	%f21, [%rd12];
	add.f32 	%f22, %f20, %f21;
	add.s32 	%r69, %r136, 1;
	setp.lt.s32 	%p19, %r69, 0;
	setp.lt.s32 	%p20, %r69, %r27;
	selp.b32 	%r70, 0, %r27, %p20;
	neg.s32 	%r71, %r70;
	selp.b32 	%r72, %r27, %r71, %p19;
	add.s32 	%r73, %r72, %r136;
	mad.lo.s32 	%r74, %r27, %r73, %r27;
	add.s32 	%r75, %r14, %r74;
	mul.wide.s32 	%rd13, %r75, 4;
	add.s64 	%rd14, %rd1, %rd13;
	ld.global.f32 	%f23, [%rd14];
	add.f32 	%f24, %f22, %f23;
	add.s32 	%r76, %r136, 2;
	setp.lt.s32 	%p21, %r76, 0;
	setp.lt.s32 	%p22, %r76, %r27;
	selp.b32 	%r77, 0, %r27, %p22;
	neg.s32 	%r78, %r77;
	selp.b32 	%r79, %r27, %r78, %p21;
	add.s32 	%r80, %r76, %r79;
	mad.lo.s32 	%r81, %r80, %r27, %r14;
	mul.wide.s32 	%rd15, %r81, 4;
	add.s64 	%rd16, %rd1, %rd15;
	ld.global.f32 	%f25, [%rd16];
	add.f32 	%f26, %f24, %f25;
	add.s32 	%r82, %r136, 3;
	setp.lt.s32 	%p23, %r82, 0;
	setp.lt.s32 	%p24, %r82, %r27;
	selp.b32 	%r83, 0, %r27, %p24;
	neg.s32 	%r84, %r83;
	selp.b32 	%r85, %r27, %r84, %p23;
	add.s32 	%r86, %r82, %r85;
	mad.lo.s32 	%r87, %r86, %r27, %r14;
	mul.wide.s32 	%rd17, %r87, 4;
	add.s64 	%rd18, %rd1, %rd17;
	ld.global.f32 	%f27, [%rd18];
	add.f32 	%f28, %f26, %f27;
	add.s32 	%r88, %r136, 4;
	setp.lt.s32 	%p25, %r88, 0;
	setp.lt.s32 	%p26, %r88, %r27;
	selp.b32 	%r89, 0, %r27, %p26;
	neg.s32 	%r90, %r89;
	selp.b32 	%r91, %r27, %r90, %p25;
	add.s32 	%r92, %r88, %r91;
	mad.lo.s32 	%r93, %r92, %r27, %r14;
	mul.wide.s32 	%rd19, %r93, 4;
	add.s64 	%rd20, %rd1, %rd19;
	ld.global.f32 	%f29, [%rd20];
	add.f32 	%f47, %f28, %f29;
	add.s32 	%r136, %r136, 8;
	add.s32 	%r135, %r135, 8;
	setp.ne.s32 	%p27, %r135, 0;
	@%p27 bra 	$L__BB2_6;
	add.s32 	%r138, %r136, -3;
$L__BB2_8:
	setp.lt.u32 	%p28, %r8, 3;
	@%p28 bra 	$L__BB2_10;
	setp.lt.s32 	%p29, %r138, 0;
	setp.lt.s32 	%p30, %r138, %r27;
	selp.b32 	%r94, 0, %r27, %p30;
	neg.s32 	%r95, %r94;
	selp.b32 	%r96, %r27, %r95, %p29;
	add.s32 	%r97, %r96, %r138;
	mad.lo.s32 	%r98, %r97, %r27, %r14;
	mul.wide.s32 	%rd21, %r98, 4;
	add.s64 	%rd22, %rd1, %rd21;
	ld.global.f32 	%f30, [%rd22];
	add.f32 	%f31, %f47, %f30;
	add.s32 	%r99, %r138, 1;
	setp.lt.s32 	%p31, %r99, 0;
	setp.lt.s32 	%p32, %r99, %r27;
	selp.b32 	%r100, 0, %r27, %p32;
	neg.s32 	%r101, %r100;
	selp.b32 	%r102, %r27, %r101, %p31;
	add.s32 	%r103, %r102, %r99;
	mad.lo.s32 	%r104, %r103, %r27, %r14;
	mul.wide.s32 	%rd23, %r104, 4;
	add.s64 	%rd24, %rd1, %rd23;
	ld.global.f32 	%f32, [%rd24];
	add.f32 	%f33, %f31, %f32;
	add.s32 	%r105, %r138, 2;
	setp.lt.s32 	%p33, %r105, 0;
	setp.lt.s32 	%p34, %r105, %r27;
	selp.b32 	%r106, 0, %r27, %p34;
	neg.s32 	%r107, %r106;
	selp.b32 	%r108, %r27, %r107, %p33;
	add.s32 	%r109, %r108, %r105;
	mad.lo.s32 	%r110, %r109, %r27, %r14;
	mul.wide.s32 	%rd25, %r110, 4;
	add.s64 	%rd26, %rd1, %rd25;
	ld.global.f32 	%f34, [%rd26];
	add.f32 	%f35, %f33, %f34;
	add.s32 	%r111, %r138, 3;
	setp.lt.s32 	%p35, %r111, 0;
	setp.lt.s32 	%p36, %r111, %r27;
	selp.b32 	%r112, 0, %r27, %p36;
	neg.s32 	%r113, %r112;
	selp.b32 	%r114, %r27, %r113, %p35;
	add.s32 	%r115, %r114, %r111;
	mad.lo.s32 	%r116, %r115, %r27, %r14;
	mul.wide.s32 	%rd27, %r116, 4;
	add.s64 	%rd28, %rd1, %rd27;
	ld.global.f32 	%f36, [%rd28];
	add.f32 	%f47, %f35, %f36;
	add.s32 	%r138, %r138, 4;
$L__BB2_10:
	setp.eq.s32 	%p37, %r9, 0;
	@%p37 bra 	$L__BB2_12;
	setp.lt.s32 	%p38, %r138, 0;
	setp.lt.s32 	%p39, %r138, %r27;
	selp.b32 	%r117, 0, %r27, %p39;
	neg.s32 	%r118, %r117;
	selp.b32 	%r119, %r27, %r118, %p38;
	add.s32 	%r120, %r119, %r138;
	mad.lo.s32 	%r121, %r120, %r27, %r14;
	mul.wide.s32 	%rd29, %r121, 4;
	add.s64 	%rd30, %rd1, %rd29;
	ld.global.f32 	%f37, [%rd30];
	add.f32 	%f38, %f47, %f37;
	add.s32 	%r122, %r138, 1;
	setp.lt.s32 	%p40, %r122, 0;
	setp.lt.s32 	%p41, %r122, %r27;
	selp.b32 	%r123, 0, %r27, %p41;
	neg.s32 	%r124, %r123;
	selp.b32 	%r125, %r27, %r124, %p40;
	add.s32 	%r126, %r125, %r122;
	mad.lo.s32 	%r127, %r126, %r27, %r14;
	mul.wide.s32 	%rd31, %r127, 4;
	add.s64 	%rd32, %rd1, %rd31;
	ld.global.f32 	%f39, [%rd32];
	add.f32 	%f47, %f38, %f39;
	add.s32 	%r138, %r138, 2;
$L__BB2_12:
	setp.lt.s32 	%p42, %r138, 0;
	setp.lt.s32 	%p43, %r138, %r27;
	selp.b32 	%r128, 0, %r27, %p43;
	neg.s32 	%r129, %r128;
	selp.b32 	%r130, %r27, %r129, %p42;
	add.s32 	%r131, %r130, %r138;
	mad.lo.s32 	%r132, %r131, %r27, %r14;
	mul.wide.s32 	%rd33, %r132, 4;
	add.s64 	%rd34, %rd1, %rd33;
	ld.global.f32 	%f40, [%rd34];
	add.f32 	%f47, %f47, %f40;
$L__BB2_13:
	add.s32 	%r25, %r134, 1;
	setp.ne.s32 	%p44, %r134, %r5;
	mov.u32 	%r134, %r25;
	@%p44 bra 	$L__BB2_3;
$L__BB2_14:
	sub.f32 	%f41, %f47, %f1;
	fma.rn.f32 	%f42, %f1, 0fC1000000, %f41;
	fma.rn.f32 	%f43, %f42, 0f3E000000, %f1;
	mad.lo.s32 	%r133, %r27, %r2, %r1;
	mul.wide.s32 	%rd35, %r133, 4;
	add.s64 	%rd36, %rd1, %rd35;
	st.global.f32 	[%rd36], %f43;
$L__BB2_15:
	ret;

}
	// .globl	NUMBER_NEIGHBORS_ALIVE
.visible .entry NUMBER_NEIGHBORS_ALIVE(
	.param .u32 NUMBER_NEIGHBORS_ALIVE_param_0,
	.param .u32 NUMBER_NEIGHBORS_ALIVE_param_1,
	.param .u64 .ptr .align 1 NUMBER_NEIGHBORS_ALIVE_param_2,
	.param .u64 .ptr .align 1 NUMBER_NEIGHBORS_ALIVE_param_3,
	.param .u32 NUMBER_NEIGHBORS_ALIVE_param_4
)
{
	.reg .pred 	%p<103>;
	.reg .b32 	%r<131>;
	.reg .b32 	%f<90>;
	.reg .b64 	%rd<37>;

	ld.param.u32 	%r34, [NUMBER_NEIGHBORS_ALIVE_param_0];
	ld.param.u32 	%r37, [NUMBER_NEIGHBORS_ALIVE_param_1];
	ld.param.u64 	%rd3, [NUMBER_NEIGHBORS_ALIVE_param_2];
	ld.param.u64 	%rd2, [NUMBER_NEIGHBORS_ALIVE_param_3];
	ld.param.u32 	%r36, [NUMBER_NEIGHBORS_ALIVE_param_4];
	cvta.to.global.u64 	%rd1, %rd3;
	mov.u32 	%r38, %ctaid.x;
	mov.u32 	%r39, %ntid.x;
	mov.u32 	%r40, %tid.x;
	mad.lo.s32 	%r1, %r38, %r39, %r40;
	mov.u32 	%r41, %ctaid.y;
	mov.u32 	%r42, %ntid.y;
	mov.u32 	%r43, %tid.y;
	mad.lo.s32 	%r44, %r41, %r42, %r43;
	setp.ge.s32 	%p1, %r1, %r34;
	setp.ge.s32 	%p2, %r44, %r37;
	or.pred  	%p3, %p1, %p2;
	@%p3 bra 	$L__BB3_43;
	sub.s32 	%r125, %r1, %r36;
	add.s32 	%r4, %r36, %r1;
	sub.s32 	%r5, %r44, %r36;
	setp.gt.s32 	%p4, %r125, %r4;
	mov.f32 	%f71, 0f00000000;
	@%p4 bra 	$L__BB3_42;
	shl.b32 	%r6, %r36, 1;
	and.b32  	%r7, %r6, 6;
	and.b32  	%r8, %r6, -8;
	and.b32  	%r9, %r36, 1;
	add.s32 	%r10, %r36, %r44;
	mov.f32 	%f71, 0f00000000;
$L__BB3_3:
	mov.u32 	%r11, %r125;
	setp.gt.s32 	%p5, %r5, %r10;
	@%p5 bra 	$L__BB3_41;
	setp.lt.u32 	%p6, %r6, 7;
	setp.lt.s32 	%p7, %r11, 0;
	setp.lt.s32 	%p8, %r11, %r34;
	selp.b32 	%r45, 0, %r34, %p8;
	neg.s32 	%r46, %r45;
	selp.b32 	%r47, %r34, %r46, %p7;
	add.s32 	%r12, %r47, %r11;
	mov.u32 	%r128, %r5;
	@%p6 bra 	$L__BB3_23;
	mov.b32 	%r127, 0;
	mov.u32 	%r128, %r5;
$L__BB3_6:
	.pragma "nounroll";
	setp.eq.s32 	%p9, %r11, %r1;
	setp.eq.s32 	%p10, %r128, %r44;
	and.pred  	%p11, %p9, %p10;
	@%p11 bra 	$L__BB3_8;
	setp.lt.s32 	%p12, %r128, 0;
	setp.lt.s32 	%p13, %r128, %r37;
	selp.b32 	%r49, 0, %r37, %p13;
	neg.s32 	%r50, %r49;
	selp.b32 	%r51, %r37, %r50, %p12;
	add.s32 	%r52, %r51, %r128;
	mad.lo.s32 	%r53, %r52, %r37, %r12;
	mul.wide.s32 	%rd4, %r53, 4;
	add.s64 	%rd5, %rd1, %rd4;
	ld.global.f32 	%f39, [%rd5];
	setp.eq.f32 	%p14, %f39, 0f3F800000;
	add.f32 	%f40, %f71, 0f3F800000;
	selp.f32 	%f71, %f40, %f71, %p14;
$L__BB3_8:
	setp.eq.s32 	%p15, %r11, %r1;
	add.s32 	%r15, %r128, 1;
	setp.eq.s32 	%p16, %r15, %r44;
	and.pred  	%p17, %p15, %p16;
	@%p17 bra 	$L__BB3_10;
	setp.lt.s32 	%p18, %r15, 0;
	setp.lt.s32 	%p19, %r15, %r37;
	selp.b32 	%r54, 0, %r37, %p19;
	neg.s32 	%r55, %r54;
	selp.b32 	%r56, %r37, %r55, %p18;
	add.s32 	%r57, %r56, %r15;
	mad.lo.s32 	%r58, %r57, %r37, %r12;
	mul.wide.s32 	%rd6, %r58, 4;
	add.s64 	%rd7, %rd1, %rd6;
	ld.global.f32 	%f41, [%rd7];
	setp.eq.f32 	%p20, %f41, 0f3F800000;
	add.f32 	%f42, %f71, 0f3F800000;
	selp.f32 	%f71, %f42, %f71, %p20;
$L__BB3_10:
	setp.eq.s32 	%p21, %r11, %r1;
	add.s32 	%r16, %r128, 2;
	setp.eq.s32 	%p22, %r16, %r44;
	and.pred  	%p23, %p21, %p22;
	@%p23 bra 	$L__BB3_12;
	setp.lt.s32 	%p24, %r16, 0;
	setp.lt.s32 	%p25, %r16, %r37;
	selp.b32 	%r59, 0, %r37, %p25;
	neg.s32 	%r60, %r59;
	selp.b32 	%r61, %r37, %r60, %p24;
	add.s32 	%r62, %r61, %r16;
	mad.lo.s32 	%r63, %r62, %r37, %r12;
	mul.wide.s32 	%rd8, %r63, 4;
	add.s64 	%rd9, %rd1, %rd8;
	ld.global.f32 	%f43, [%rd9];
	setp.eq.f32 	%p26, %f43, 0f3F800000;
	add.f32 	%f44, %f71, 0f3F800000;
	selp.f32 	%f71, %f44, %f71, %p26;
$L__BB3_12:
	setp.eq.s32 	%p27, %r11, %r1;
	add.s32 	%r17, %r128, 3;
	setp.eq.s32 	%p28, %r17, %r44;
	and.pred  	%p29, %p27, %p28;
	@%p29 bra 	$L__BB3_14;
	setp.lt.s32 	%p30, %r17, 0;
	setp.lt.s32 	%p31, %r17, %r37;
	selp.b32 	%r64, 0, %r37, %p31;
	neg.s32 	%r65, %r64;
	selp.b32 	%r66, %r37, %r65, %p30;
	add.s32 	%r67, %r66, %r17;
	mad.lo.s32 	%r68, %r67, %r37, %r12;
	mul.wide.s32 	%rd10, %r68, 4;
	add.s64 	%rd11, %rd1, %rd10;
	ld.global.f32 	%f45, [%rd11];
	setp.eq.f32 	%p32, %f45, 0f3F800000;
	add.f32 	%f46, %f71, 0f3F800000;
	selp.f32 	%f71, %f46, %f71, %p32;
$L__BB3_14:
	setp.eq.s32 	%p33, %r11, %r1;
	add.s32 	%r18, %r128, 4;
	setp.eq.s32 	%p34, %r18, %r44;
	and.pred  	%p35, %p33, %p34;
	@%p35 bra 	$L__BB3_16;
	setp.lt.s32 	%p36, %r18, 0;
	setp.lt.s32 	%p37, %r18, %r37;
	selp.b32 	%r69, 0, %r37, %p37;
	neg.s32 	%r70, %r69;
	selp.b32 	%r71, %r37, %r70, %p36;
	add.s32 	%r72, %r71, %r18;
	mad.lo.s32 	%r73, %r72, %r37, %r12;
	mul.wide.s32 	%rd12, %r73, 4;
	add.s64 	%rd13, %rd1, %rd12;
	ld.global.f32 	%f47, [%rd13];
	setp.eq.f32 	%p38, %f47, 0f3F800000;
	add.f32 	%f48, %f71, 0f3F800000;
	selp.f32 	%f71, %f48, %f71, %p38;
$L__BB3_16:
	setp.eq.s32 	%p39, %r11, %r1;
	add.s32 	%r19, %r128, 5;
	setp.eq.s32 	%p40, %r19, %r44;
	and.pred  	%p41, %p39, %p40;
	@%p41 bra 	$L__BB3_18;
	setp.lt.s32 	%p42, %r19, 0;
	setp.lt.s32 	%p43, %r19, %r37;
	selp.b32 	%r74, 0, %r37, %p43;
	neg.s32 	%r75, %r74;
	selp.b32 	%r76, %r37, %r75, %p42;
	add.s32 	%r77, %r76, %r19;
	mad.lo.s32 	%r78, %r77, %r37, %r12;
	mul.wide.s32 	%rd14, %r78, 4;
	add.s64 	%rd15, %rd1, %rd14;
	ld.global.f32 	%f49, [%rd15];
	setp.eq.f32 	%p44, %f49, 0f3F800000;
	add.f32 	%f50, %f71, 0f3F800000;
	selp.f32 	%f71, %f50, %f71, %p44;
$L__BB3_18:
	setp.eq.s32 	%p45, %r11, %r1;
	add.s32 	%r20, %r128, 6;
	setp.eq.s32 	%p46, %r20, %r44;
	and.pred  	%p47, %p45, %p46;
	@%p47 bra 	$L__BB3_20;
	setp.lt.s32 	%p48, %r20, 0;
	setp.lt.s32 	%p49, %r20, %r37;
	selp.b32 	%r79, 0, %r37, %p49;
	neg.s32 	%r80, %r79;
	selp.b32 	%r81, %r37, %r80, %p48;
	add.s32 	%r82, %r81, %r20;
	mad.lo.s32 	%r83, %r82, %r37, %r12;
	mul.wide.s32 	%rd16, %r83, 4;
	add.s64 	%rd17, %rd1, %rd16;
	ld.global.f32 	%f51, [%rd17];
	setp.eq.f32 	%p50, %f51, 0f3F800000;
	add.f32 	%f52, %f71, 0f3F800000;
	selp.f32 	%f71, %f52, %f71, %p50;
$L__BB3_20:
	setp.eq.s32 	%p51, %r11, %r1;
	add.s32 	%r21, %r128, 7;
	setp.eq.s32 	%p52, %r21, %r44;
	and.pred  	%p53, %p51, %p52;
	@%p53 bra 	$L__BB3_22;
	setp.lt.s32 	%p54, %r21, 0;
	setp.lt.s32 	%p55, %r21, %r37;
	selp.b32 	%r84, 0, %r37, %p55;
	neg.s32 	%r85, %r84;
	selp.b32 	%r86, %r37, %r85, %p54;
	add.s32 	%r87, %r86, %r21;
	mad.lo.s32 	%r88, %r87, %r37, %r12;
	mul.wide.s32 	%rd18, %r88, 4;
	add.s64 	%rd19, %rd1, %rd18;
	ld.global.f32 	%f53, [%rd19];
	setp.eq.f32 	%p56, %f53, 0f3F800000;
	add.f32 	%f54, %f71, 0f3F800000;
	selp.f32 	%f71, %f54, %f71, %p56;
$L__BB3_22:
	add.s32 	%r128, %r128, 8;
	add.s32 	%r127, %r127, 8;
	setp.ne.s32 	%p57, %r127, %r8;
	@%p57 bra 	$L__BB3_6;
$L__BB3_23:
	setp.lt.u32 	%p58, %r7, 3;
	@%p58 bra 	$L__BB3_33;
	setp.eq.s32 	%p59, %r11, %r1;
	setp.eq.s32 	%p60, %r128, %r44;
	and.pred  	%p61, %p59, %p60;
	@%p61 bra 	$L__BB3_26;
	setp.lt.s32 	%p62, %r128, 0;
	setp.lt.s32 	%p63, %r128, %r37;
	selp.b32 	%r89, 0, %r37, %p63;
	neg.s32 	%r90, %r89;
	selp.b32 	%r91, %r37, %r90, %p62;
	add.s32 	%r92, %r91, %r128;
	mad.lo.s32 	%r93, %r92, %r37, %r12;
	mul.wide.s32 	%rd20, %r93, 4;
	add.s64 	%rd21, %rd1, %rd20;
	ld.global.f32 	%f55, [%rd21];
	setp.eq.f32 	%p64, %f55, 0f3F800000;
	add.f32 	%f56, %f71, 0f3F800000;
	selp.f32 	%f71, %f56, %f71, %p64;
$L__BB3_26:
	setp.eq.s32 	%p65, %r11, %r1;
	add.s32 	%r25, %r128, 1;
	setp.eq.s32 	%p66, %r25, %r44;
	and.pred  	%p67, %p65, %p66;
	@%p67 bra 	$L__BB3_28;
	setp.lt.s32 	%p68, %r25, 0;
	setp.lt.s32 	%p69, %r25, %r37;
	selp.b32 	%r94, 0, %r37, %p69;
	neg.s32 	%r95, %r94;
	selp.b32 	%r96, %r37, %r95, %p68;
	add.s32 	%r97, %r96, %r25;
	mad.lo.s32 	%r98, %r97, %r37, %r12;
	mul.wide.s32 	%rd22, %r98, 4;
	add.s64 	%rd23, %rd1, %rd22;
	ld.global.f32 	%f57, [%rd23];
	setp.eq.f32 	%p70, %f57, 0f3F800000;
	add.f32 	%f58, %f71, 0f3F800000;
	selp.f32 	%f71, %f58, %f71, %p70;
$L__BB3_28:
	setp.eq.s32 	%p71, %r11, %r1;
	add.s32 	%r26, %r128, 2;
	setp.eq.s32 	%p72, %r26, %r44;
	and.pred  	%p73, %p71, %p72;
	@%p73 bra 	$L__BB3_30;
	setp.lt.s32 	%p74, %r26, 0;
	setp.lt.s32 	%p75, %r26, %r37;
	selp.b32 	%r99, 0, %r37, %p75;
	neg.s32 	%r100, %r99;
	selp.b32 	%r101, %r37, %r100, %p74;
	add.s32 	%r102, %r101, %r26;
	mad.lo.s32 	%r103, %r102, %r37, %r12;
	mul.wide.s32 	%rd24, %r103, 4;
	add.s64 	%rd25, %rd1, %rd24;
	ld.global.f32 	%f59, [%rd25];
	setp.eq.f32 	%p76, %f59, 0f3F800000;
	add.f32 	%f60, %f71, 0f3F800000;
	selp.f32 	%f71, %f60, %f71, %p76;
$L__BB3_30:
	setp.eq.s32 	%p77, %r11, %r1;
	add.s32 	%r27, %r128, 3;
	setp.eq.s32 	%p78, %r27, %r44;
	and.pred  	%p79, %p77, %p78;
	@%p79 bra 	$L__BB3_32;
	setp.lt.s32 	%p80, %r27, 0;
	setp.lt.s32 	%p81, %r27, %r37;
	selp.b32 	%r104, 0, %r37, %p81;
	neg.s32 	%r105, %r104;
	selp.b32 	%r106, %r37, %r105, %p80;
	add.s32 	%r107, %r106, %r27;
	mad.lo.s32 	%r108, %r107, %r37, %r12;
	mul.wide.s32 	%rd26, %r108, 4;
	add.s64 	%rd27, %rd1, %rd26;
	ld.global.f32 	%f61, [%rd27];
	setp.eq.f32 	%p82, %f61, 0f3F800000;
	add.f32 	%f62, %f71, 0f3F800000;
	selp.f32 	%f71, %f62, %f71, %p82;
$L__BB3_32:
	add.s32 	%r128, %r128, 4;
$L__BB3_33:
	setp.eq.s32 	%p83, %r9, 0;
	@%p83 bra 	$L__BB3_39;
	setp.eq.s32 	%p84, %r11, %r1;
	setp.eq.s32 	%p85, %r128, %r44;
	and.pred  	%p86, %p84, %p85;
	@%p86 bra 	$L__BB3_36;
	setp.lt.s32 	%p87, %r128, 0;
	setp.lt.s32 	%p88, %r128, %r37;
	selp.b32 	%r109, 0, %r37, %p88;
	neg.s32 	%r110, %r109;
	selp.b32 	%r111, %r37, %r110, %p87;
	add.s32 	%r112, %r111, %r128;
	mad.lo.s32 	%r113, %r112, %r37, %r12;
	mul.wide.s32 	%rd28, %r113, 4;
	add.s64 	%rd29, %rd1, %rd28;
	ld.global.f32 	%f63, [%rd29];
	setp.eq.f32 	%p89, %f63, 0f3F800000;
	add.f32 	%f64, %f71, 0f3F800000;
	selp.f32 	%f71, %f64, %f71, %p89;
$L__BB3_36:
	setp.eq.s32 	%p90, %r11, %r1;
	add.s32 	%r30, %r128, 1;
	setp.eq.s32 	%p91, %r30, %r44;
	and.pred  	%p92, %p90, %p91;
	@%p92 bra 	$L__BB3_38;
	setp.lt.s32 	%p93, %r30, 0;
	setp.lt.s32 	%p94, %r30, %r37;
	selp.b32 	%r114, 0, %r37, %p94;
	neg.s32 	%r115, %r114;
	selp.b32 	%r116, %r37, %r115, %p93;
	add.s32 	%r117, %r116, %r30;
	mad.lo.s32 	%r118, %r117, %r37, %r12;
	mul.wide.s32 	%rd30, %r118, 4;
	add.s64 	%rd31, %rd1, %rd30;
	ld.global.f32 	%f65, [%rd31];
	setp.eq.f32 	%p95, %f65, 0f3F800000;
	add.f32 	%f66, %f71, 0f3F800000;
	selp.f32 	%f71, %f66, %f71, %p95;
$L__BB3_38:
	add.s32 	%r128, %r128, 2;
$L__BB3_39:
	setp.eq.s32 	%p96, %r11, %r1;
	setp.eq.s32 	%p97, %r128, %r44;
	and.pred  	%p98, %p96, %p97;
	@%p98 bra 	$L__BB3_41;
	setp.lt.s32 	%p99, %r128, 0;
	setp.lt.s32 	%p100, %r128, %r37;
	selp.b32 	%r119, 0, %r37, %p100;
	neg.s32 	%r120, %r119;
	selp.b32 	%r121, %r37, %r120, %p99;
	add.s32 	%r122, %r121, %r128;
	mad.lo.s32 	%r123, %r122, %r37, %r12;
	mul.wide.s32 	%rd32, %r123, 4;
	add.s64 	%rd33, %rd1, %rd32;
	ld.global.f32 	%f67, [%rd33];
	setp.eq.f32 	%p101, %f67, 0f3F800000;
	add.f32 	%f68, %f71, 0f3F800000;
	selp.f32 	%f71, %f68, %f71, %p101;
$L__BB3_41:
	add.s32 	%r125, %r11, 1;
	setp.ne.s32 	%p102, %r11, %r4;
	@%p102 bra 	$L__BB3_3;
$L__BB3_42:
	bar.sync 	0;
	mad.lo.s32 	%r124, %r37, %r44, %r1;
	cvta.to.global.u64 	%rd34, %rd2;
	mul.wide.s32 	%rd35, %r124, 4;
	add.s64 	%rd36, %rd34, %rd35;
	st.global.f32 	[%rd36], %f71;
$L__BB3_43:
	ret;

}
	// .globl	STATE_COMPUTATION
.visible .entry STATE_COMPUTATION(
	.param .u32 STATE_COMPUTATION_param_0,
	.param .u32 STATE_COMPUTATION_param_1,
	.param .u64 .ptr .align 1 STATE_COMPUTATION_param_2,
	.param .u64 .ptr .align 1 STATE_COMPUTATION_param_3,
	.param .u32 STATE_COMPUTATION_param_4
)
{
	.reg .pred 	%p<118>;
	.reg .b32 	%r<131>;
	.reg .b32 	%f<120>;
	.reg .b64 	%rd<37>;

	ld.param.u32 	%r34, [STATE_COMPUTATION_param_0];
	ld.param.u32 	%r37, [STATE_COMPUTATION_param_1];
	ld.param.u64 	%rd3, [STATE_COMPUTATION_param_2];
	ld.param.u64 	%rd2, [STATE_COMPUTATION_param_3];
	ld.param.u32 	%r36, [STATE_COMPUTATION_param_4];
	cvta.to.global.u64 	%rd1, %rd3;
	mov.u32 	%r38, %ctaid.x;
	mov.u32 	%r39, %ntid.x;
	mov.u32 	%r40, %tid.x;
	mad.lo.s32 	%r1, %r38, %r39, %r40;
	mov.u32 	%r41, %ctaid.y;
	mov.u32 	%r42, %ntid.y;
	mov.u32 	%r43, %tid.y;
	mad.lo.s32 	%r44, %r41, %r42, %r43;
	setp.ge.s32 	%p1, %r1, %r34;
	setp.ge.s32 	%p2, %r44, %r37;
	or.pred  	%p3, %p1, %p2;
	@%p3 bra 	$L__BB4_43;
	sub.s32 	%r125, %r1, %r36;
	add.s32 	%r4, %r36, %r1;
	sub.s32 	%r5, %r44, %r36;
	setp.gt.s32 	%p4, %r125, %r4;
	mov.f32 	%f101, 0f00000000;
	@%p4 bra 	$L__BB4_42;
	shl.b32 	%r6, %r36, 1;
	and.b32  	%r7, %r6, 6;
	and.b32  	%r8, %r6, -8;
	and.b32  	%r9, %r36, 1;
	add.s32 	%r10, %r36, %r44;
	mov.f32 	%f101, 0f00000000;
$L__BB4_3:
	mov.u32 	%r11, %r125;
	setp.gt.s32 	%p5, %r5, %r10;
	@%p5 bra 	$L__BB4_41;
	setp.lt.u32 	%p6, %r6, 7;
	setp.lt.s32 	%p7, %r11, 0;
	setp.lt.s32 	%p8, %r11, %r34;
	selp.b32 	%r45, 0, %r34, %p8;
	neg.s32 	%r46, %r45;
	selp.b32 	%r47, %r34, %r46, %p7;
	add.s32 	%r12, %r47, %r11;
	mov.u32 	%r128, %r5;
	@%p6 bra 	$L__BB4_23;
	mov.b32 	%r127, 0;
	mov.u32 	%r128, %r5;
$L__BB4_6:
	.pragma "nounroll";
	setp.eq.s32 	%p9, %r11, %r1;
	setp.eq.s32 	%p10, %r128, %r44;
	and.pred  	%p11, %p9, %p10;
	@%p11 bra 	$L__BB4_8;
	setp.lt.s32 	%p12, %r128, 0;
	setp.lt.s32 	%p13, %r128, %r37;
	selp.b32 	%r49, 0, %r37, %p13;
	neg.s32 	%r50, %r49;
	selp.b32 	%r51, %r37, %r50, %p12;
	add.s32 	%r52, %r51, %r128;
	mad.lo.s32 	%r53, %r52, %r37, %r12;
	mul.wide.s32 	%rd4, %r53, 4;
	add.s64 	%rd5, %rd1, %rd4;
	ld.global.f32 	%f39, [%rd5];
	setp.eq.f32 	%p14, %f39, 0fBF800000;
	add.f32 	%f40, %f101, 0fBF800000;
	selp.f32 	%f41, %f40, %f101, %p14;
	setp.eq.f32 	%p15, %f39, 0f3F800000;
	add.f32 	%f42, %f41, 0f3F800000;
	selp.f32 	%f101, %f42, %f41, %p15;
$L__BB4_8:
	setp.eq.s32 	%p16, %r11, %r1;
	add.s32 	%r15, %r128, 1;
	setp.eq.s32 	%p17, %r15, %r44;
	and.pred  	%p18, %p16, %p17;
	@%p18 bra 	$L__BB4_10;
	setp.lt.s32 	%p19, %r15, 0;
	setp.lt.s32 	%p20, %r15, %r37;
	selp.b32 	%r54, 0, %r37, %p20;
	neg.s32 	%r55, %r54;
	selp.b32 	%r56, %r37, %r55, %p19;
	add.s32 	%r57, %r56, %r15;
	mad.lo.s32 	%r58, %r57, %r37, %r12;
	mul.wide.s32 	%rd6, %r58, 4;
	add.s64 	%rd7, %rd1, %rd6;
	ld.global.f32 	%f43, [%rd7];
	setp.eq.f32 	%p21, %f43, 0fBF800000;
	add.f32 	%f44, %f101, 0fBF800000;
	selp.f32 	%f45, %f44, %f101, %p21;
	setp.eq.f32 	%p22, %f43, 0f3F800000;
	add.f32 	%f46, %f45, 0f3F800000;
	selp.f32 	%f101, %f46, %f45, %p22;
$L__BB4_10:
	setp.eq.s32 	%p23, %r11, %r1;
	add.s32 	%r16, %r128, 2;
	setp.eq.s32 	%p24, %r16, %r44;
	and.pred  	%p25, %p23, %p24;
	@%p25 bra 	$L__BB4_12;
	setp.lt.s32 	%p26, %r16, 0;
	setp.lt.s32 	%p27, %r16, %r37;
	selp.b32 	%r59, 0, %r37, %p27;
	neg.s32 	%r60, %r59;
	selp.b32 	%r61, %r37, %r60, %p26;
	add.s32 	%r62, %r61, %r16;
	mad.lo.s32 	%r63, %r62, %r37, %r12;
	mul.wide.s32 	%rd8, %r63, 4;
	add.s64 	%rd9, %rd1, %rd8;
	ld.global.f32 	%f47, [%rd9];
	setp.eq.f32 	%p28, %f47, 0fBF800000;
	add.f32 	%f48, %f101, 0fBF800000;
	selp.f32 	%f49, %f48, %f101, %p28;
	setp.eq.f32 	%p29, %f47, 0f3F800000;
	add.f32 	%f50, %f49, 0f3F800000;
	selp.f32 	%f101, %f50, %f49, %p29;
$L__BB4_12:
	setp.eq.s32 	%p30, %r11, %r1;
	add.s32 	%r17, %r128, 3;
	setp.eq.s32 	%p31, %r17, %r44;
	and.pred  	%p32, %p30, %p31;
	@%p32 bra 	$L__BB4_14;
	setp.lt.s32 	%p33, %r17, 0;
	setp.lt.s32 	%p34, %r17, %r37;
	selp.b32 	%r64, 0, %r37, %p34;
	neg.s32 	%r65, %r64;
	selp.b32 	%r66, %r37, %r65, %p33;
	add.s32 	%r67, %r66, %r17;
	mad.lo.s32 	%r68, %r67, %r37, %r12;
	mul.wide.s32 	%rd10, %r68, 4;
	add.s64 	%rd11, %rd1, %rd10;
	ld.global.f32 	%f51, [%rd11];
	setp.eq.f32 	%p35, %f51, 0fBF800000;
	add.f32 	%f52, %f101, 0fBF800000;
	selp.f32 	%f53, %f52, %f101, %p35;
	setp.eq.f32 	%p36, %f51, 0f3F800000;
	add.f32 	%f54, %f53, 0f3F800000;
	selp.f32 	%f101, %f54, %f53, %p36;
$L__BB4_14:
	setp.eq.s32 	%p37, %r11, %r1;
	add.s32 	%r18, %r128, 4;
	setp.eq.s32 	%p38, %r18, %r44;
	and.pred  	%p39, %p37, %p38;
	@%p39 bra 	$L__BB4_16;
	setp.lt.s32 	%p40, %r18, 0;
	setp.lt.s32 	%p41, %r18, %r37;
	selp.b32 	%r69, 0, %r37, %p41;
	neg.s32 	%r70, %r69;
	selp.b32 	%r71, %r37, %r70, %p40;
	add.s32 	%r72, %r71, %r18;
	mad.lo.s32 	%r73, %r72, %r37, %r12;
	mul.wide.s32 	%rd12, %r73, 4;
	add.s64 	%rd13, %rd1, %rd12;
	ld.global.f32 	%f55, [%rd13];
	setp.eq.f32 	%p42, %f55, 0fBF800000;
	add.f32 	%f56, %f101, 0fBF800000;
	selp.f32 	%f57, %f56, %f101, %p42;
	setp.eq.f32 	%p43, %f55, 0f3F800000;
	add.f32 	%f58, %f57, 0f3F800000;
	selp.f32 	%f101, %f58, %f57, %p43;
$L__BB4_16:
	setp.eq.s32 	%p44, %r11, %r1;
	add.s32 	%r19, %r128, 5;
	setp.eq.s32 	%p45, %r19, %r44;
	and.pred  	%p46, %p44, %p45;
	@%p46 bra 	$L__BB4_18;
	setp.lt.s32 	%p47, %r19, 0;
	setp.lt.s32 	%p48, %r19, %r37;
	selp.b32 	%r74, 0, %r37, %p48;
	neg.s32 	%r75, %r74;
	selp.b32 	%r76, %r37, %r75, %p47;
	add.s32 	%r77, %r76, %r19;
	mad.lo.s32 	%r78, %r77, %r37, %r12;
	mul.wide.s32 	%rd14, %r78, 4;
	add.s64 	%rd15, %rd1, %rd14;
	ld.global.f32 	%f59, [%rd15];
	setp.eq.f32 	%p49, %f59, 0fBF800000;
	add.f32 	%f60, %f101, 0fBF800000;
	selp.f32 	%f61, %f60, %f101, %p49;
	setp.eq.f32 	%p50, %f59, 0f3F800000;
	add.f32 	%f62, %f61, 0f3F800000;
	selp.f32 	%f101, %f62, %f61, %p50;
$L__BB4_18:
	setp.eq.s32 	%p51, %r11, %r1;
	add.s32 	%r20, %r128, 6;
	setp.eq.s32 	%p52, %r20, %r44;
	and.pred  	%p53, %p51, %p52;
	@%p53 bra 	$L__BB4_20;
	setp.lt.s32 	%p54, %r20, 0;
	setp.lt.s32 	%p55, %r20, %r37;
	selp.b32 	%r79, 0, %r37, %p55;
	neg.s32 	%r80, %r79;
	selp.b32 	%r81, %r37, %r80, %p54;
	add.s32 	%r82, %r81, %r20;
	mad.lo.s32 	%r83, %r82, %r37, %r12;
	mul.wide.s32 	%rd16, %r83, 4;
	add.s64 	%rd17, %rd1, %rd16;
	ld.global.f32 	%f63, [%rd17];
	setp.eq.f32 	%p56, %f63, 0fBF800000;
	add.f32 	%f64, %f101, 0fBF800000;
	selp.f32 	%f65, %f64, %f101, %p56;
	setp.eq.f32 	%p57, %f63, 0f3F800000;
	add.f32 	%f66, %f65, 0f3F800000;
	selp.f32 	%f101, %f66, %f65, %p57;
$L__BB4_20:
	setp.eq.s32 	%p58, %r11, %r1;
	add.s32 	%r21, %r128, 7;
	setp.eq.s32 	%p59, %r21, %r44;
	and.pred  	%p60, %p58, %p59;
	@%p60 bra 	$L__BB4_22;
	setp.lt.s32 	%p61, %r21, 0;
	setp.lt.s32 	%p62, %r21, %r37;
	selp.b32 	%r84, 0, %r37, %p62;
	neg.s32 	%r85, %r84;
	selp.b32 	%r86, %r37, %r85, %p61;
	add.s32 	%r87, %r86, %r21;
	mad.lo.s32 	%r88, %r87, %r37, %r12;
	mul.wide.s32 	%rd18, %r88, 4;
	add.s64 	%rd19, %rd1, %rd18;
	ld.global.f32 	%f67, [%rd19];
	setp.eq.f32 	%p63, %f67, 0fBF800000;
	add.f32 	%f68, %f101, 0fBF800000;
	selp.f32 	%f69, %f68, %f101, %p63;
	setp.eq.f32 	%p64, %f67, 0f3F800000;
	add.f32 	%f70, %f69, 0f3F800000;
	selp.f32 	%f101, %f70, %f69, %p64;
$L__BB4_22:
	add.s32 	%r128, %r128, 8;
	add.s32 	%r127, %r127, 8;
	setp.ne.s32 	%p65, %r127, %r8;
	@%p65 bra 	$L__BB4_6;
$L__BB4_23:
	setp.lt.u32 	%p66, %r7, 3;
	@%p66 bra 	$L__BB4_33;
	setp.eq.s32 	%p67, %r11, %r1;
	setp.eq.s32 	%p68, %r128, %r44;
	and.pred  	%p69, %p67, %p68;
	@%p69 bra 	$L__BB4_26;
	setp.lt.s32 	%p70, %r128, 0;
	setp.lt.s32 	%p71, %r128, %r37;
	selp.b32 	%r89, 0, %r37, %p71;
	neg.s32 	%r90, %r89;
	selp.b32 	%r91, %r37, %r90, %p70;
	add.s32 	%r92, %r91, %r128;
	mad.lo.s32 	%r93, %r92, %r37, %r12;
	mul.wide.s32 	%rd20, %r93, 4;
	add.s64 	%rd21, %rd1, %rd20;
	ld.global.f32 	%f71, [%rd21];
	setp.eq.f32 	%p72, %f71, 0fBF800000;
	add.f32 	%f72, %f101, 0fBF800000;
	selp.f32 	%f73, %f72, %f101, %p72;
	setp.eq.f32 	%p73, %f71, 0f3F800000;
	add.f32 	%f74, %f73, 0f3F800000;
	selp.f32 	%f101, %f74, %f73, %p73;
$L__BB4_26:
	setp.eq.s32 	%p74, %r11, %r1;
	add.s32 	%r25, %r128, 1;
	setp.eq.s32 	%p75, %r25, %r44;
	and.pred  	%p76, %p74, %p75;
	@%p76 bra 	$L__BB4_28;
	setp.lt.s32 	%p77, %r25, 0;
	setp.lt.s32 	%p78, %r25, %r37;
	selp.b32 	%r94, 0, %r37, %p78;
	neg.s32 	%r95, %r94;
	selp.b32 	%r96, %r37, %r95, %p77;
	add.s32 	%r97, %r96, %r25;
	mad.lo.s32 	%r98, %r97, %r37, %r12;
	mul.wide.s32 	%rd22, %r98, 4;
	add.s64 	%rd23, %rd1, %rd22;
	ld.global.f32 	%f75, [%rd23];
	setp.eq.f32 	%p79, %f75, 0fBF800000;
	add.f32 	%f76, %f101, 0fBF800000;
	selp.f32 	%f77, %f76, %f101, %p79;
	setp.eq.f32 	%p80, %f75, 0f3F800000;
	add.f32 	%f78, %f77, 0f3F800000;
	selp.f32 	%f101, %f78, %f77, %p80;
$L__BB4_28:
	setp.eq.s32 	%p81, %r11, %r1;
	add.s32 	%r26, %r128, 2;
	setp.eq.s32 	%p82, %r26, %r44;
	and.pred  	%p83, %p81, %p82;
	@%p83 bra 	$L__BB4_30;
	setp.lt.s32 	%p84, %r26, 0;
	setp.lt.s32 	%p85, %r26, %r37;
	selp.b32 	%r99, 0, %r37, %p85;
	neg.s32 	%r100, %r99;
	selp.b32 	%r101, %r37, %r100, %p84;
	add.s32 	%r102, %r101, %r26;
	mad.lo.s32 	%r103, %r102, %r37, %r12;
	mul.wide.s32 	%rd24, %r103, 4;
	add.s64 	%rd25, %rd1, %rd24;
	ld.global.f32 	%f79, [%rd25];
	setp.eq.f32 	%p86, %f79, 0fBF800000;
	add.f32 	%f80, %f101, 0fBF800000;
	selp.f32 	%f81, %f80, %f101, %p86;
	setp.eq.f32 	%p87, %f79, 0f3F800000;
	add.f32 	%f82, %f81, 0f3F800000;
	selp.f32 	%f101, %f82, %f81, %p87;
$L__BB4_30:
	setp.eq.s32 	%p88, %r11, %r1;
	add.s32 	%r27, %r128, 3;
	setp.eq.s32 	%p89, %r27, %r44;
	and.pred  	%p90, %p88, %p89;
	@%p90 bra 	$L__BB4_32;
	setp.lt.s32 	%p91, %r27, 0;
	setp.lt.s32 	%p92, %r27, %r37;
	selp.b32 	%r104, 0, %r37, %p92;
	neg.s32 	%r105, %r104;
	selp.b32 	%r106, %r37, %r105, %p91;
	add.s32 	%r107, %r106, %r27;
	mad.lo.s32 	%r108, %r107, %r37, %r12;
	mul.wide.s32 	%rd26, %r108, 4;
	add.s64 	%rd27, %rd1, %rd26;
	ld.global.f32 	%f83, [%rd27];
	setp.eq.f32 	%p93, %f83, 0fBF800000;
	add.f32 	%f84, %f101, 0fBF800000;
	selp.f32 	%f85, %f84, %f101, %p93;
	setp.eq.f32 	%p94, %f83, 0f3F800000;
	add.f32 	%f86, %f85, 0f3F800000;
	selp.f32 	%f101, %f86, %f85, %p94;
$L__BB4_32:
	add.s32 	%r128, %r128, 4;
$L__BB4_33:
	setp.eq.s32 	%p95, %r9, 0;
	@%p95 bra 	$L__BB4_39;
	setp.eq.s32 	%p96, %r11, %r1;
	setp.eq.s32 	%p97, %r128, %r44;
	and.pred  	%p98, %p96, %p97;
	@%p98 bra 	$L__BB4_36;
	setp.lt.s32 	%p99, %r128, 0;
	setp.lt.s32 	%p100, %r128, %r37;
	selp.b32 	%r109, 0, %r37, %p100;
	neg.s32 	%r110, %r109;
	selp.b32 	%r111, %r37, %r110, %p99;
	add.s32 	%r112, %r111, %r128;
	mad.lo.s32 	%r113, %r112, %r37, %r12;
	mul.wide.s32 	%rd28, %r113, 4;
	add.s64 	%rd29, %rd1, %rd28;
	ld.global.f32 	%f87, [%rd29];
	setp.eq.f32 	%p101, %f87, 0fBF800000;
	add.f32 	%f88, %f101, 0fBF800000;
	selp.f32 	%f89, %f88, %f101, %p101;
	setp.eq.f32 	%p102, %f87, 0f3F800000;
	add.f32 	%f90, %f89, 0f3F800000;
	selp.f32 	%f101, %f90, %f89, %p102;
$L__BB4_36:
	setp.eq.s32 	%p103, %r11, %r1;
	add.s32 	%r30, %r128, 1;
	setp.eq.s32 	%p104, %r30, %r44;
	and.pred  	%p105, %p103, %p104;
	@%p105 bra 	$L__BB4_38;
	setp.lt.s32 	%p106, %r30, 0;
	setp.lt.s32 	%p107, %r30, %r37;
	selp.b32 	%r114, 0, %r37, %p107;
	neg.s32 	%r115, %r114;
	selp.b32 	%r116, %r37, %r115, %p106;
	add.s32 	%r117, %r116, %r30;
	mad.lo.s32 	%r118, %r117, %r37, %r12;
	mul.wide.s32 	%rd30, %r118, 4;
	add.s64 	%rd31, %rd1, %rd30;
	ld.global.f32 	%f91, [%rd31];
	setp.eq.f32 	%p108, %f91, 0fBF800000;
	add.f32 	%f92, %f101, 0fBF800000;
	selp.f32 	%f93, %f92, %f101, %p108;
	setp.eq.f32 	%p109, %f91, 0f3F800000;
	add.f32 	%f94, %f93, 0f3F800000;
	selp.f32 	%f101, %f94, %f93, %p109;
$L__BB4_38:
	add.s32 	%r128, %r128, 2;
$L__BB4_39:
	setp.eq.s32 	%p110, %r11, %r1;
	setp.eq.s32 	%p111, %r128, %r44;
	and.pred  	%p112, %p110, %p111;
	@%p112 bra 	$L__BB4_41;
	setp.lt.s32 	%p113, %r128, 0;
	setp.lt.s32 	%p114, %r128, %r37;
	selp.b32 	%r119, 0, %r37, %p114;
	neg.s32 	%r120, %r119;
	selp.b32 	%r121, %r37, %r120, %p113;
	add.s32 	%r122, %r121, %r128;
	mad.lo.s32 	%r123, %r122, %r37, %r12;
	mul.wide.s32 	%rd32, %r123, 4;
	add.s64 	%rd33, %rd1, %rd32;
	ld.global.f32 	%f95, [%rd33];
	setp.eq.f32 	%p115, %f95, 0fBF800000;
	add.f32 	%f96, %f101, 0fBF800000;
	selp.f32 	%f97, %f96, %f101, %p115;
	setp.eq.f32 	%p116, %f95, 0f3F800000;
	add.f32 	%f98, %f97, 0f3F800000;
	selp.f32 	%f101, %f98, %f97, %p116;
$L__BB4_41:
	add.s32 	%r125, %r11, 1;
	setp.ne.s32 	%p117, %r11, %r4;
	@%p117 bra 	$L__BB4_3;
$L__BB4_42:
	bar.sync 	0;
	mad.lo.s32 	%r124, %r37, %r44, %r1;
	cvta.to.global.u64 	%rd34, %rd2;
	mul.wide.s32 	%rd35, %r124, 4;
	add.s64 	%rd36, %rd34, %rd35;
	st.global.f32 	[%rd36], %f101;
$L__BB4_43:
	ret;

}
	// .globl	HERE_COMPUTATION
.visible .entry HERE_COMPUTATION(
	.param .u32 HERE_COMPUTATION_param_0,
	.param .u32 HERE_COMPUTATION_param_1,
	.param .u64 .ptr .align 1 HERE_COMPUTATION_param_2,
	.param .u64 .ptr .align 1 HERE_COMPUTATION_param_3,
	.param .u32 HERE_COMPUTATION_param_4
)
{
	.reg .pred 	%p<103>;
	.reg .b32 	%r<131>;
	.reg .b32 	%f<90>;
	.reg .b64 	%rd<37>;

	ld.param.u32 	%r34, [HERE_COMPUTATION_param_0];
	ld.param.u32 	%r37, [HERE_COMPUTATION_param_1];
	ld.param.u64 	%rd3, [HERE_COMPUTATION_param_2];
	ld.param.u64 	%rd2, [HERE_COMPUTATION_param_3];
	ld.param.u32 	%r36, [HERE_COMPUTATION_param_4];
	cvta.to.global.u64 	%rd1, %rd3;
	mov.u32 	%r38, %ctaid.x;
	mov.u32 	%r39, %ntid.x;
	mov.u32 	%r40, %tid.x;
	mad.lo.s32 	%r1, %r38, %r39, %r40;
	mov.u32 	%r41, %ctaid.y;
	mov.u32 	%r42, %ntid.y;
	mov.u32 	%r43, %tid.y;
	mad.lo.s32 	%r44, %r41, %r42, %r43;
	setp.ge.s32 	%p1, %r1, %r34;
	setp.ge.s32 	%p2, %r44, %r37;
	or.pred  	%p3, %p1, %p2;
	@%p3 bra 	$L__BB5_43;
	sub.s32 	%r125, %r1, %r36;
	add.s32 	%r4, %r36, %r1;
	sub.s32 	%r5, %r44, %r36;
	setp.gt.s32 	%p4, %r125, %r4;
	mov.f32 	%f71, 0f00000000;
	@%p4 bra 	$L__BB5_42;
	shl.b32 	%r6, %r36, 1;
	and.b32  	%r7, %r6, 6;
	and.b32  	%r8, %r6, -8;
	and.b32  	%r9, %r36, 1;
	add.s32 	%r10, %r36, %r44;
	mov.f32 	%f71, 0f00000000;
$L__BB5_3:
	mov.u32 	%r11, %r125;
	setp.gt.s32 	%p5, %r5, %r10;
	@%p5 bra 	$L__BB5_41;
	setp.lt.u32 	%p6, %r6, 7;
	setp.lt.s32 	%p7, %r11, 0;
	setp.lt.s32 	%p8, %r11, %r34;
	selp.b32 	%r45, 0, %r34, %p8;
	neg.s32 	%r46, %r45;
	selp.b32 	%r47, %r34, %r46, %p7;
	add.s32 	%r12, %r47, %r11;
	mov.u32 	%r128, %r5;
	@%p6 bra 	$L__BB5_23;
	mov.b32 	%r127, 0;
	mov.u32 	%r128, %r5;
$L__BB5_6:
	.pragma "nounroll";
	setp.eq.s32 	%p9, %r11, %r1;
	setp.eq.s32 	%p10, %r128, %r44;
	and.pred  	%p11, %p9, %p10;
	@%p11 bra 	$L__BB5_8;
	setp.lt.s32 	%p12, %r128, 0;
	setp.lt.s32 	%p13, %r128, %r37;
	selp.b32 	%r49, 0, %r37, %p13;
	neg.s32 	%r50, %r49;
	selp.b32 	%r51, %r37, %r50, %p12;
	add.s32 	%r52, %r51, %r128;
	mad.lo.s32 	%r53, %r52, %r37, %r12;
	mul.wide.s32 	%rd4, %r53, 4;
	add.s64 	%rd5, %rd1, %rd4;
	ld.global.f32 	%f39, [%rd5];
	setp.eq.f32 	%p14, %f39, 0f3F800000;
	add.f32 	%f40, %f71, 0f3F800000;
	selp.f32 	%f71, %f40, %f71, %p14;
$L__BB5_8:
	setp.eq.s32 	%p15, %r11, %r1;
	add.s32 	%r15, %r128, 1;
	setp.eq.s32 	%p16, %r15, %r44;
	and.pred  	%p17, %p15, %p16;
	@%p17 bra 	$L__BB5_10;
	setp.lt.s32 	%p18, %r15, 0;
	setp.lt.s32 	%p19, %r15, %r37;
	selp.b32 	%r54, 0, %r37, %p19;
	neg.s32 	%r55, %r54;
	selp.b32 	%r56, %r37, %r55, %p18;
	add.s32 	%r57, %r56, %r15;
	mad.lo.s32 	%r58, %r57, %r37, %r12;
	mul.wide.s32 	%rd6, %r58, 4;
	add.s64 	%rd7, %rd1, %rd6;
	ld.global.f32 	%f41, [%rd7];
	setp.eq.f32 	%p20, %f41, 0f3F800000;
	add.f32 	%f42, %f71, 0f3F800000;
	selp.f32 	%f71, %f42, %f71, %p20;
$L__BB5_10:
	setp.eq.s32 	%p21, %r11, %r1;
	add.s32 	%r16, %r128, 2;
	setp.eq.s32 	%p22, %r16, %r44;
	and.pred  	%p23, %p21, %p22;
	@%p23 bra 	$L__BB5_12;
	setp.lt.s32 	%p24, %r16, 0;
	setp.lt.s32 	%p25, %r16, %r37;
	selp.b32 	%r59, 0, %r37, %p25;
	neg.s32 	%r60, %r59;
	selp.b32 	%r61, %r37, %r60, %p24;
	add.s32 	%r62, %r61, %r16;
	mad.lo.s32 	%r63, %r62, %r37, %r12;
	mul.wide.s32 	%rd8, %r63, 4;
	add.s64 	%rd9, %rd1, %rd8;
	ld.global.f32 	%f43, [%rd9];
	setp.eq.f32 	%p26, %f43, 0f3F800000;
	add.f32 	%f44, %f71, 0f3F800000;
	selp.f32 	%f71, %f44, %f71, %p26;
$L__BB5_12:
	setp.eq.s32 	%p27, %r11, %r1;
	add.s32 	%r17, %r128, 3;
	setp.eq.s32 	%p28, %r17, %r44;
	and.pred  	%p29, %p27, %p28;
	@%p29 bra 	$L__BB5_14;
	setp.lt.s32 	%p30, %r17, 0;
	setp.lt.s32 	%p31, %r17, %r37;
	selp.b32 	%r64, 0, %r37, %p31;
	neg.s32 	%r65, %r64;
	selp.b32 	%r66, %r37, %r65, %p30;
	add.s32 	%r67, %r66, %r17;
	mad.lo.s32 	%r68, %r67, %r37, %r12;
	mul.wide.s32 	%rd10, %r68, 4;
	add.s64 	%rd11, %rd1, %rd10;
	ld.global.f32 	%f45, [%rd11];
	setp.eq.f32 	%p32, %f45, 0f3F800000;
	add.f32 	%f46, %f71, 0f3F800000;
	selp.f32 	%f71, %f46, %f71, %p32;
$L__BB5_14:
	setp.eq.s32 	%p33, %r11, %r1;
	add.s32 	%r18, %r128, 4;
	setp.eq.s32 	%p34, %r18, %r44;
	and.pred  	%p35, %p33, %p34;
	@%p35 bra 	$L__BB5_16;
	setp.lt.s32 	%p36, %r18, 0;
	setp.lt.s32 	%p37, %r18, %r37;
	selp.b32 	%r69, 0, %r37, %p37;
	neg.s32 	%r70, %r69;
	selp.b32 	%r71, %r37, %r70, %p36;
	add.s32 	%r72, %r71, %r18;
	mad.lo.s32 	%r73, %r72, %r37, %r12;
	mul.wide.s32 	%rd12, %r73, 4;
	add.s64 	%rd13, %rd1, %rd12;
	ld.global.f32 	%f47, [%rd13];
	setp.eq.f32 	%p38, %f47, 0f3F800000;
	add.f32 	%f48, %f71, 0f3F800000;
	selp.f32 	%f71, %f48, %f71, %p38;
$L__BB5_16:
	setp.eq.s32 	%p39, %r11, %r1;
	add.s32 	%r19, %r128, 5;
	setp.eq.s32 	%p40, %r19, %r44;
	and.pred  	%p41, %p39, %p40;
	@%p41 bra 	$L__BB5_18;
	setp.lt.s32 	%p42, %r19, 0;
	setp.lt.s32 	%p43, %r19, %r37;
	selp.b32 	%r74, 0, %r37, %p43;
	neg.s32 	%r75, %r74;
	selp.b32 	%r76, %r37, %r75, %p42;
	add.s32 	%r77, %r76, %r19;
	mad.lo.s32 	%r78, %r77, %r37, %r12;
	mul.wide.s32 	%rd14, %r78, 4;
	add.s64 	%rd15, %rd1, %rd14;
	ld.global.f32 	%f49, [%rd15];
	setp.eq.f32 	%p44, %f49, 0f3F800000;
	add.f32 	%f50, %f71, 0f3F800000;
	selp.f32 	%f71, %f50, %f71, %p44;
$L__BB5_18:
	setp.eq.s32 	%p45, %r11, %r1;
	add.s32 	%r20, %r128, 6;
	setp.eq.s32 	%p46, %r20, %r44;
	and.pred  	%p47, %p45, %p46;
	@%p47 bra 	$L__BB5_20;
	setp.lt.s32 	%p48, %r20, 0;
	setp.lt.s32 	%p49, %r20, %r37;
	selp.b32 	%r79, 0, %r37, %p49;
	neg.s32 	%r80, %r79;
	selp.b32 	%r81, %r37, %r80, %p48;
	add.s32 	%r82, %r81, %r20;
	mad.lo.s32 	%r83, %r82, %r37, %r12;
	mul.wide.s32 	%rd16, %r83, 4;
	add.s64 	%rd17, %rd1, %rd16;
	ld.global.f32 	%f51, [%rd17];
	setp.eq.f32 	%p50, %f51, 0f3F800000;
	add.f32 	%f52, %f71, 0f3F800000;
	selp.f32 	%f71, %f52, %f71, %p50;
$L__BB5_20:
	setp.eq.s32 	%p51, %r11, %r1;
	add.s32 	%r21, %r128, 7;
	setp.eq.s32 	%p52, %r21, %r44;
	and.pred  	%p53, %p51, %p52;
	@%p53 bra 	$L__BB5_22;
	setp.lt.s32 	%p54, %r21, 0;
	setp.lt.s32 	%p55, %r21, %r37;
	selp.b32 	%r84, 0, %r37, %p55;
	neg.s32 	%r85, %r84;
	selp.b32 	%r86, %r37, %r85, %p54;
	add.s32 	%r87, %r86, %r21;
	mad.lo.s32 	%r88, %r87, %r37, %r12;
	mul.wide.s32 	%rd18, %r88, 4;
	add.s64 	%rd19, %rd1, %rd18;
	ld.global.f32 	%f53, [%rd19];
	setp.eq.f32 	%p56, %f53, 0f3F800000;
	add.f32 	%f54, %f71, 0f3F800000;
	selp.f32 	%f71, %f54, %f71, %p56;
$L__BB5_22:
	add.s32 	%r128, %r128, 8;
	add.s32 	%r127, %r127, 8;
	setp.ne.s32 	%p57, %r127, %r8;
	@%p57 bra 	$L__BB5_6;
$L__BB5_23:
	setp.lt.u32 	%p58, %r7, 3;
	@%p58 bra 	$L__BB5_33;
	setp.eq.s32 	%p59, %r11, %r1;
	setp.eq.s32 	%p60, %r128, %r44;
	and.pred  	%p61, %p59, %p60;
	@%p61 bra 	$L__BB5_26;
	setp.lt.s32 	%p62, %r128, 0;
	setp.lt.s32 	%p63, %r128, %r37;
	selp.b32 	%r89, 0, %r37, %p63;
	neg.s32 	%r90, %r89;
	selp.b32 	%r91, %r37, %r90, %p62;
	add.s32 	%r92, %r91, %r128;
	mad.lo.s32 	%r93, %r92, %r37, %r12;
	mul.wide.s32 	%rd20, %r93, 4;
	add.s64 	%rd21, %rd1, %rd20;
	ld.global.f32 	%f55, [%rd21];
	setp.eq.f32 	%p64, %f55, 0f3F800000;
	add.f32 	%f56, %f71, 0f3F800000;
	selp.f32 	%f71, %f56, %f71, %p64;
$L__BB5_26:
	setp.eq.s32 	%p65, %r11, %r1;
	add.s32 	%r25, %r128, 1;
	setp.eq.s32 	%p66, %r25, %r44;
	and.pred  	%p67, %p65, %p66;
	@%p67 bra 	$L__BB5_28;
	setp.lt.s32 	%p68, %r25, 0;
	setp.lt.s32 	%p69, %r25, %r37;
	selp.b32 	%r94, 0, %r37, %p69;
	neg.s32 	%r95, %r94;
	selp.b32 	%r96, %r37, %r95, %p68;
	add.s32 	%r97, %r96, %r25;
	mad.lo.s32 	%r98, %r97, %r37, %r12;
	mul.wide.s32 	%rd22, %r98, 4;
	add.s64 	%rd23, %rd1, %rd22;
	ld.global.f32 	%f57, [%rd23];
	setp.eq.f32 	%p70, %f57, 0f3F800000;
	add.f32 	%f58, %f71, 0f3F800000;
	selp.f32 	%f71, %f58, %f71, %p70;
$L__BB5_28:
	setp.eq.s32 	%p71, %r11, %r1;
	add.s32 	%r26, %r128, 2;
	setp.eq.s32 	%p72, %r26, %r44;
	and.pred  	%p73, %p71, %p72;
	@%p73 bra 	$L__BB5_30;
	setp.lt.s32 	%p74, %r26, 0;
	setp.lt.s32 	%p75, %r26, %r37;
	selp.b32 	%r99, 0, %r37, %p75;
	neg.s32 	%r100, %r99;
	selp.b32 	%r101, %r37, %r100, %p74;
	add.s32 	%r102, %r101, %r26;
	mad.lo.s32 	%r103, %r102, %r37, %r12;
	mul.wide.s32 	%rd24, %r103, 4;
	add.s64 	%rd25, %rd1, %rd24;
	ld.global.f32 	%f59, [%rd25];
	setp.eq.f32 	%p76, %f59, 0f3F800000;
	add.f32 	%f60, %f71, 0f3F800000;
	selp.f32 	%f71, %f60, %f71, %p76;
$L__BB5_30:
	setp.eq.s32 	%p77, %r11, %r1;
	add.s32 	%r27, %r128, 3;
	setp.eq.s32 	%p78, %r27, %r44;
	and.pred  	%p79, %p77, %p78;
	@%p79 bra 	$L__BB5_32;
	setp.lt.s32 	%p80, %r27, 0;
	setp.lt.s32 	%p81, %r27, %r37;
	selp.b32 	%r104, 0, %r37, %p81;
	neg.s32 	%r105, %r104;
	selp.b32 	%r106, %r37, %r105, %p80;
	add.s32 	%r107, %r106, %r27;
	mad.lo.s32 	%r108, %r107, %r37, %r12;
	mul.wide.s32 	%rd26, %r108, 4;
	add.s64 	%rd27, %rd1, %rd26;
	ld.global.f32 	%f61, [%rd27];
	setp.eq.f32 	%p82, %f61, 0f3F800000;
	add.f32 	%f62, %f71, 0f3F800000;
	selp.f32 	%f71, %f62, %f71, %p82;
$L__BB5_32:
	add.s32 	%r128, %r128, 4;
$L__BB5_33:
	setp.eq.s32 	%p83, %r9, 0;
	@%p83 bra 	$L__BB5_39;
	setp.eq.s32 	%p84, %r11, %r1;
	setp.eq.s32 	%p85, %r128, %r44;
	and.pred  	%p86, %p84, %p85;
	@%p86 bra 	$L__BB5_36;
	setp.lt.s32 	%p87, %r128, 0;
	setp.lt.s32 	%p88, %r128, %r37;
	selp.b32 	%r109, 0, %r37, %p88;
	neg.s32 	%r110, %r109;
	selp.b32 	%r111, %r37, %r110, %p87;
	add.s32 	%r112, %r111, %r128;
	mad.lo.s32 	%r113, %r112, %r37, %r12;
	mul.wide.s32 	%rd28, %r113, 4;
	add.s64 	%rd29, %rd1, %rd28;
	ld.global.f32 	%f63, [%rd29];
	setp.eq.f32 	%p89, %f63, 0f3F800000;
	add.f32 	%f64, %f71, 0f3F800000;
	selp.f32 	%f71, %f64, %f71, %p89;
$L__BB5_36:
	setp.eq.s32 	%p90, %r11, %r1;
	add.s32 	%r30, %r128, 1;
	setp.eq.s32 	%p91, %r30, %r44;
	and.pred  	%p92, %p90, %p91;
	@%p92 bra 	$L__BB5_38;
	setp.lt.s32 	%p93, %r30, 0;
	setp.lt.s32 	%p94, %r30, %r37;
	selp.b32 	%r114, 0, %r37, %p94;
	neg.s32 	%r115, %r114;
	selp.b32 	%r116, %r37, %r115, %p93;
	add.s32 	%r117, %r116, %r30;
	mad.lo.s32 	%r118, %r117, %r37, %r12;
	mul.wide.s32 	%rd30, %r118, 4;
	add.s64 	%rd31, %rd1, %rd30;
	ld.global.f32 	%f65, [%rd31];
	setp.eq.f32 	%p95, %f65, 0f3F800000;
	add.f32 	%f66, %f71, 0f3F800000;
	selp.f32 	%f71, %f66, %f71, %p95;
$L__BB5_38:
	add.s32 	%r128, %r128, 2;
$L__BB5_39:
	setp.eq.s32 	%p96, %r11, %r1;
	setp.eq.s32 	%p97, %r128, %r44;
	and.pred  	%p98, %p96, %p97;
	@%p98 bra 	$L__BB5_41;
	setp.lt.s32 	%p99, %r128, 0;
	setp.lt.s32 	%p100, %r128, %r37;
	selp.b32 	%r119, 0, %r37, %p100;
	neg.s32 	%r120, %r119;
	selp.b32 	%r121, %r37, %r120, %p99;
	add.s32 	%r122, %r121, %r128;
	mad.lo.s32 	%r123, %r122, %r37, %r12;
	mul.wide.s32 	%rd32, %r123, 4;
	add.s64 	%rd33, %rd1, %rd32;
	ld.global.f32 	%f67, [%rd33];
	setp.eq.f32 	%p101, %f67, 0f3F800000;
	add.f32 	%f68, %f71, 0f3F800000;
	selp.f32 	%f71, %f68, %f71, %p101;
$L__BB5_41:
	add.s32 	%r125, %r11, 1;
	setp.ne.s32 	%p102, %r11, %r4;
	@%p102 bra 	$L__BB5_3;
$L__BB5_42:
	bar.sync 	0;
	mad.lo.s32 	%r124, %r37, %r44, %r1;
	cvta.to.global.u64 	%rd34, %rd2;
	mul.wide.s32 	%rd35, %r124, 4;
	add.s64 	%rd36, %rd34, %rd35;
	st.global.f32 	[%rd36], %f71;
$L__BB5_43:
	ret;

}


// ===== COMPILED SASS (sm_100) =====

	.target	sm_100

	.elftype	@"ET_EXEC"


//--------------------- .note.nv.tkinfo           --------------------------
	.section	.note.nv.tkinfo,"",@"SHT_NOTE"
	.sectionflags	@"SHF_NOTE_NV_TKINFO"
	.tkinfo
        /*0018*/ 	.word	0x00000002
        /*0030*/ 	.string	""
        /*0030*/ 	.string	"ptxas"
        /*0030*/ 	.string	"Cuda compilation tools, release 13.0, V13.0.88"
        /*0030*/ 	.string	"Build cuda_13.0.r13.0/compiler.36424714_0"
        /*0030*/ 	.string	"-arch sm_100 -m 64 "



//--------------------- .note.nv.cuinfo           --------------------------
	.section	.note.nv.cuinfo,"",@"SHT_NOTE"
	.sectionflags	@"SHF_NOTE_NV_CUINFO"
        /*0018*/ 	.short	0x0002
        /*001a*/ 	.short	0x0064
        /*001c*/ 	.short	0x0082
	.zero		2


//--------------------- .nv.info                  --------------------------
	.section	.nv.info,"",@"SHT_CUDA_INFO"
	.align	4


	//----- nvinfo : EIATTR_REGCOUNT
	.align		4
        /*0000*/ 	.byte	0x04, 0x2f
        /*0002*/ 	.short	(.L_1 - .L_0)
	.align		4
.L_0:
        /*0004*/ 	.word	index@(AVERAGE_DEPTH_1D)
        /*0008*/ 	.word	0x00000020


	//----- nvinfo : EIATTR_FRAME_SIZE
	.align		4
.L_1:
        /*000c*/ 	.byte	0x04, 0x11
        /*000e*/ 	.short	(.L_3 - .L_2)
	.align		4
.L_2:
        /*0010*/ 	.word	index@($__internal_1_$__cuda_sm3x_div_rn_noftz_f32_slowpath)
        /*0014*/ 	.word	0x00000000


	//----- nvinfo : EIATTR_FRAME_SIZE
	.align		4
.L_3:
        /*0018*/ 	.byte	0x04, 0x11
        /*001a*/ 	.short	(.L_5 - .L_4)
	.align		4
.L_4:
        /*001c*/ 	.word	index@(AVERAGE_DEPTH_1D)
        /*0020*/ 	.word	0x00000000


	//----- nvinfo : EIATTR_REGCOUNT
	.align		4
.L_5:
        /*0024*/ 	.byte	0x04, 0x2f
        /*0026*/ 	.short	(.L_7 - .L_6)
	.align		4
.L_6:
        /*0028*/ 	.word	index@(AVERAGE_DEPTH_1D_V2)
        /*002c*/ 	.word	0x00000020


	//----- nvinfo : EIATTR_FRAME_SIZE
	.align		4
.L_7:
        /*0030*/ 	.byte	0x04, 0x11
        /*0032*/ 	.short	(.L_9 - .L_8)
	.align		4
.L_8:
        /*0034*/ 	.word	index@($__internal_0_$__cuda_sm3x_div_rn_noftz_f32_slowpath)
        /*0038*/ 	.word	0x00000000


	//----- nvinfo : EIATTR_FRAME_SIZE
	.align		4
.L_9:
        /*003c*/ 	.byte	0x04, 0x11
        /*003e*/ 	.short	(.L_11 - .L_10)
	.align		4
.L_10:
        /*0040*/ 	.word	index@(AVERAGE_DEPTH_1D_V2)
        /*0044*/ 	.word	0x00000000


	//----- nvinfo : EIATTR_REGCOUNT
	.align		4
.L_11:
        /*0048*/ 	.byte	0x04, 0x2f
        /*004a*/ 	.short	(.L_13 - .L_12)
	.align		4
.L_12:
        /*004c*/ 	.word	index@(HEAT_DEPTH_1D_V2)
        /*0050*/ 	.word	0x00000020


	//----- nvinfo : EIATTR_FRAME_SIZE
	.align		4
.L_13:
        /*0054*/ 	.byte	0x04, 0x11
        /*0056*/ 	.short	(.L_15 - .L_14)
	.align		4
.L_14:
        /*0058*/ 	.word	index@(HEAT_DEPTH_1D_V2)
        /*005c*/ 	.word	0x00000000


	//----- nvinfo : EIATTR_REGCOUNT
	.align		4
.L_15:
        /*0060*/ 	.byte	0x04, 0x2f
        /*0062*/ 	.short	(.L_17 - .L_16)
	.align		4
.L_16:
        /*0064*/ 	.word	index@(NUMBER_NEIGHBORS_ALIVE)
        /*0068*/ 	.word	0x00000020


	//----- nvinfo : EIATTR_FRAME_SIZE
	.align		4
.L_17:
        /*006c*/ 	.byte	0x04, 0x11
        /*006e*/ 	.short	(.L_19 - .L_18)
	.align		4
.L_18:
        /*0070*/ 	.word	index@(NUMBER_NEIGHBORS_ALIVE)
        /*0074*/ 	.word	0x00000000


	//----- nvinfo : EIATTR_REGCOUNT
	.align		4
.L_19:
        /*0078*/ 	.byte	0x04, 0x2f
        /*007a*/ 	.short	(.L_21 - .L_20)
	.align		4
.L_20:
        /*007c*/ 	.word	index@(STATE_COMPUTATION)
        /*0080*/ 	.word	0x00000020


	//----- nvinfo : EIATTR_FRAME_SIZE
	.align		4
.L_21:
        /*0084*/ 	.byte	0x04, 0x11
        /*0086*/ 	.short	(.L_23 - .L_22)
	.align		4
.L_22:
        /*0088*/ 	.word	index@(STATE_COMPUTATION)
        /*008c*/ 	.word	0x00000000


	//----- nvinfo : EIATTR_REGCOUNT
	.align		4
.L_23:
        /*0090*/ 	.byte	0x04, 0x2f
        /*0092*/ 	.short	(.L_25 - .L_24)
	.align		4
.L_24:
        /*0094*/ 	.word	index@(HERE_COMPUTATION)
        /*0098*/ 	.word	0x00000020


	//----- nvinfo : EIATTR_FRAME_SIZE
	.align		4
.L_25:
        /*009c*/ 	.byte	0x04, 0x11
        /*009e*/ 	.short	(.L_27 - .L_26)
	.align		4
.L_26:
        /*00a0*/ 	.word	index@(HERE_COMPUTATION)
        /*00a4*/ 	.word	0x00000000


	//----- nvinfo : EIATTR_MIN_STACK_SIZE
	.align		4
.L_27:
        /*00a8*/ 	.byte	0x04, 0x12
        /*00aa*/ 	.short	(.L_29 - .L_28)
	.align		4
.L_28:
        /*00ac*/ 	.word	index@(HERE_COMPUTATION)
        /*00b0*/ 	.word	0x00000000


	//----- nvinfo : EIATTR_MIN_STACK_SIZE
	.align		4
.L_29:
        /*00b4*/ 	.byte	0x04, 0x12
        /*00b6*/ 	.short	(.L_31 - .L_30)
	.align		4
.L_30:
        /*00b8*/ 	.word	index@(STATE_COMPUTATION)
        /*00bc*/ 	.word	0x00000000


	//----- nvinfo : EIATTR_MIN_STACK_SIZE
	.align		4
.L_31:
        /*00c0*/ 	.byte	0x04, 0x12
        /*00c2*/ 	.short	(.L_33 - .L_32)
	.align		4
.L_32:
        /*00c4*/ 	.word	index@(NUMBER_NEIGHBORS_ALIVE)
        /*00c8*/ 	.word	0x00000000


	//----- nvinfo : EIATTR_MIN_STACK_SIZE
	.align		4
.L_33:
        /*00cc*/ 	.byte	0x04, 0x12
        /*00ce*/ 	.short	(.L_35 - .L_34)
	.align		4
.L_34:
        /*00d0*/ 	.word	index@(HEAT_DEPTH_1D_V2)
        /*00d4*/ 	.word	0x00000000


	//----- nvinfo : EIATTR_MIN_STACK_SIZE
	.align		4
.L_35:
        /*00d8*/ 	.byte	0x04, 0x12
        /*00da*/ 	.short	(.L_37 - .L_36)
	.align		4
.L_36:
        /*00dc*/ 	.word	index@(AVERAGE_DEPTH_1D_V2)
        /*00e0*/ 	.word	0x00000000


	//----- nvinfo : EIATTR_MIN_STACK_SIZE
	.align		4
.L_37:
        /*00e4*/ 	.byte	0x04, 0x12
        /*00e6*/ 	.short	(.L_39 - .L_38)
	.align		4
.L_38:
        /*00e8*/ 	.word	index@(AVERAGE_DEPTH_1D)
        /*00ec*/ 	.word	0x00000000
.L_39:


//--------------------- .nv.compat                --------------------------
	.section	.nv.compat,"",@"SHT_CUDA_COMPAT_INFO"
	.align	4
        /*0000*/ 	.byte	0x02, 0x09, 0x00, 0x00, 0x02, 0x02, 0x01, 0x00, 0x02, 0x05, 0x05, 0x00, 0x03, 0x07, 0x01, 0x01
        /*0010*/ 	.byte	0x02, 0x03, 0x00, 0x00, 0x02, 0x06, 0x01, 0x00, 0x04, 0x0b, 0x08, 0x00, 0x01, 0x00, 0x00, 0x00
        /*0020*/ 	.byte	0x00, 0x00, 0x00, 0x00


//--------------------- .nv.info.HERE_COMPUTATION --------------------------
	.section	.nv.info.HERE_COMPUTATION,"",@"SHT_CUDA_INFO"
	.sectionflags	@""
	.align	4


	//----- nvinfo : EIATTR_CUDA_API_VERSION
	.align		4
        /*0000*/ 	.byte	0x04, 0x37
        /*0002*/ 	.short	(.L_41 - .L_40)
.L_40:
        /*0004*/ 	.word	0x00000082


	//----- nvinfo : EIATTR_KPARAM_INFO
	.align		4
.L_41:
        /*0008*/ 	.byte	0x04, 0x17
        /*000a*/ 	.short	(.L_43 - .L_42)
.L_42:
        /*000c*/ 	.word	0x00000000
        /*0010*/ 	.short	0x0004
        /*0012*/ 	.short	0x0018
        /*0014*/ 	.byte	0x00, 0xf0, 0x11, 0x00


	//----- nvinfo : EIATTR_KPARAM_INFO
	.align		4
.L_43:
        /*0018*/ 	.byte	0x04, 0x17
        /*001a*/ 	.short	(.L_45 - .L_44)
.L_44:
        /*001c*/ 	.word	0x00000000
        /*0020*/ 	.short	0x0003
        /*0022*/ 	.short	0x0010
        /*0024*/ 	.byte	0x00, 0xf5, 0x21, 0x00


	//----- nvinfo : EIATTR_KPARAM_INFO
	.align		4
.L_45:
        /*0028*/ 	.byte	0x04, 0x17
        /*002a*/ 	.short	(.L_47 - .L_46)
.L_46:
        /*002c*/ 	.word	0x00000000
        /*0030*/ 	.short	0x0002
        /*0032*/ 	.short	0x0008
        /*0034*/ 	.byte	0x00, 0xf5, 0x21, 0x00


	//----- nvinfo : EIATTR_KPARAM_INFO
	.align		4
.L_47:
        /*0038*/ 	.byte	0x04, 0x17
        /*003a*/ 	.short	(.L_49 - .L_48)
.L_48:
        /*003c*/ 	.word	0x00000000
        /*0040*/ 	.short	0x0001
        /*0042*/ 	.short	0x0004
        /*0044*/ 	.byte	0x00, 0xf0, 0x11, 0x00


	//----- nvinfo : EIATTR_KPARAM_INFO
	.align		4
.L_49:
        /*0048*/ 	.byte	0x04, 0x17
        /*004a*/ 	.short	(.L_51 - .L_50)
.L_50:
        /*004c*/ 	.word	0x00000000
        /*0050*/ 	.short	0x0000
        /*0052*/ 	.short	0x0000
        /*0054*/ 	.byte	0x00, 0xf0, 0x11, 0x00


	//----- nvinfo : EIATTR_SPARSE_MMA_MASK
	.align		4
.L_51:
        /*0058*/ 	.byte	0x03, 0x50
        /*005a*/ 	.short	0x0000


	//----- nvinfo : EIATTR_MAXREG_COUNT
	.align		4
        /*005c*/ 	.byte	0x03, 0x1b
        /*005e*/ 	.short	0x00ff


	//----- nvinfo : EIATTR_NUM_BARRIERS
	.align		4
        /*0060*/ 	.byte	0x02, 0x4c
        /*0062*/ 	.byte	0x01
	.zero		1


	//----- nvinfo : EIATTR_MERCURY_ISA_VERSION
	.align		4
        /*0064*/ 	.byte	0x03, 0x5f
        /*0066*/ 	.short	0x0101


	//----- nvinfo : EIATTR_VRC_CTA_INIT_COUNT
	.align		4
        /*0068*/ 	.byte	0x02, 0x4a
	.zero		1
	.zero		1


	//----- nvinfo : EIATTR_EXIT_INSTR_OFFSETS
	.align		4
        /*006c*/ 	.byte	0x04, 0x1c
        /*006e*/ 	.short	(.L_53 - .L_52)


	//   ....[0]....
.L_52:
        /*0070*/ 	.word	0x000000c0


	//   ....[1]....
        /*0074*/ 	.word	0x00001300


	//----- nvinfo : EIATTR_CRS_STACK_SIZE
	.align		4
.L_53:
        /*0078*/ 	.byte	0x04, 0x1e
        /*007a*/ 	.short	(.L_55 - .L_54)
.L_54:
        /*007c*/ 	.word	0x00000000


	//----- nvinfo : EIATTR_CBANK_PARAM_SIZE
	.align		4
.L_55:
        /*0080*/ 	.byte	0x03, 0x19
        /*0082*/ 	.short	0x001c


	//----- nvinfo : EIATTR_PARAM_CBANK
	.align		4
        /*0084*/ 	.byte	0x04, 0x0a
        /*0086*/ 	.short	(.L_57 - .L_56)
	.align		4
.L_56:
        /*0088*/ 	.word	index@(.nv.constant0.HERE_COMPUTATION)
        /*008c*/ 	.short	0x0380
        /*008e*/ 	.short	0x001c


	//----- nvinfo : EIATTR_SW_WAR
	.align		4
.L_57:
        /*0090*/ 	.byte	0x04, 0x36
        /*0092*/ 	.short	(.L_59 - .L_58)
.L_58:
        /*0094*/ 	.word	0x00000008
.L_59:


//--------------------- .nv.info.STATE_COMPUTATION --------------------------
	.section	.nv.info.STATE_COMPUTATION,"",@"SHT_CUDA_INFO"
	.sectionflags	@""
	.align	4


	//----- nvinfo : EIATTR_CUDA_API_VERSION
	.align		4
        /*0000*/ 	.byte	0x04, 0x37
        /*0002*/ 	.short	(.L_61 - .L_60)
.L_60:
        /*0004*/ 	.word	0x00000082


	//----- nvinfo : EIATTR_KPARAM_INFO
	.align		4
.L_61:
        /*0008*/ 	.byte	0x04, 0x17
        /*000a*/ 	.short	(.L_63 - .L_62)
.L_62:
        /*000c*/ 	.word	0x00000000
        /*0010*/ 	.short	0x0004
        /*0012*/ 	.short	0x0018
        /*0014*/ 	.byte	0x00, 0xf0, 0x11, 0x00


	//----- nvinfo : EIATTR_KPARAM_INFO
	.align		4
.L_63:
        /*0018*/ 	.byte	0x04, 0x17
        /*001a*/ 	.short	(.L_65 - .L_64)
.L_64:
        /*001c*/ 	.word	0x00000000
        /*0020*/ 	.short	0x0003
        /*0022*/ 	.short	0x0010
        /*0024*/ 	.byte	0x00, 0xf5, 0x21, 0x00


	//----- nvinfo : EIATTR_KPARAM_INFO
	.align		4
.L_65:
        /*0028*/ 	.byte	0x04, 0x17
        /*002a*/ 	.short	(.L_67 - .L_66)
.L_66:
        /*002c*/ 	.word	0x00000000
        /*0030*/ 	.short	0x0002
        /*0032*/ 	.short	0x0008
        /*0034*/ 	.byte	0x00, 0xf5, 0x21, 0x00


	//----- nvinfo : EIATTR_KPARAM_INFO
	.align		4
.L_67:
        /*0038*/ 	.byte	0x04, 0x17
        /*003a*/ 	.short	(.L_69 - .L_68)
.L_68:
        /*003c*/ 	.word	0x00000000
        /*0040*/ 	.short	0x0001
        /*0042*/ 	.short	0x0004
        /*0044*/ 	.byte	0x00, 0xf0, 0x11, 0x00


	//----- nvinfo : EIATTR_KPARAM_INFO
	.align		4
.L_69:
        /*0048*/ 	.byte	0x04, 0x17
        /*004a*/ 	.short	(.L_71 - .L_70)
.L_70:
        /*004c*/ 	.word	0x00000000
        /*0050*/ 	.short	0x0000
        /*0052*/ 	.short	0x0000
        /*0054*/ 	.byte	0x00, 0xf0, 0x11, 0x00


	//----- nvinfo : EIATTR_SPARSE_MMA_MASK
	.align		4
.L_71:
        /*0058*/ 	.byte	0x03, 0x50
        /*005a*/ 	.short	0x0000


	//----- nvinfo : EIATTR_MAXREG_COUNT
	.align		4
        /*005c*/ 	.byte	0x03, 0x1b
        /*005e*/ 	.short	0x00ff


	//----- nvinfo : EIATTR_NUM_BARRIERS
	.align		4
        /*0060*/ 	.byte	0x02, 0x4c
        /*0062*/ 	.byte	0x01
	.zero		1


	//----- nvinfo : EIATTR_MERCURY_ISA_VERSION
	.align		4
        /*0064*/ 	.byte	0x03, 0x5f
        /*0066*/ 	.short	0x0101


	//----- nvinfo : EIATTR_VRC_CTA_INIT_COUNT
	.align		4
        /*0068*/ 	.byte	0x02, 0x4a
	.zero		1
	.zero		1


	//----- nvinfo : EIATTR_EXIT_INSTR_OFFSETS
	.align		4
        /*006c*/ 	.byte	0x04, 0x1c
        /*006e*/ 	.short	(.L_73 - .L_72)


	//   ....[0]....
.L_72:
        /*0070*/ 	.word	0x000000c0


	//   ....[1]....
        /*0074*/ 	.word	0x000014e0


	//----- nvinfo : EIATTR_CRS_STACK_SIZE
	.align		4
.L_73:
        /*0078*/ 	.byte	0x04, 0x1e
        /*007a*/ 	.short	(.L_75 - .L_74)
.L_74:
        /*007c*/ 	.word	0x00000000


	//----- nvinfo : EIATTR_CBANK_PARAM_SIZE
	.align		4
.L_75:
        /*0080*/ 	.byte	0x03, 0x19
        /*0082*/ 	.short	0x001c


	//----- nvinfo : EIATTR_PARAM_CBANK
	.align		4
        /*0084*/ 	.byte	0x04, 0x0a
        /*0086*/ 	.short	(.L_77 - .L_76)
	.align		4
.L_76:
        /*0088*/ 	.word	index@(.nv.constant0.STATE_COMPUTATION)
        /*008c*/ 	.short	0x0380
        /*008e*/ 	.short	0x001c


	//----- nvinfo : EIATTR_SW_WAR
	.align		4
.L_77:
        /*0090*/ 	.byte	0x04, 0x36
        /*0092*/ 	.short	(.L_79 - .L_78)
.L_78:
        /*0094*/ 	.word	0x00000008
.L_79:


//--------------------- .nv.info.NUMBER_NEIGHBORS_ALIVE --------------------------
	.section	.nv.info.NUMBER_NEIGHBORS_ALIVE,"",@"SHT_CUDA_INFO"
	.sectionflags	@""
	.align	4


	//----- nvinfo : EIATTR_CUDA_API_VERSION
	.align		4
        /*0000*/ 	.byte	0x04, 0x37
        /*0002*/ 	.short	(.L_81 - .L_80)
.L_80:
        /*0004*/ 	.word	0x00000082


	//----- nvinfo : EIATTR_KPARAM_INFO
	.align		4
.L_81:
        /*0008*/ 	.byte	0x04, 0x17
        /*000a*/ 	.short	(.L_83 - .L_82)
.L_82:
        /*000c*/ 	.word	0x00000000
        /*0010*/ 	.short	0x0004
        /*0012*/ 	.short	0x0018
        /*0014*/ 	.byte	0x00, 0xf0, 0x11, 0x00


	//----- nvinfo : EIATTR_KPARAM_INFO
	.align		4
.L_83:
        /*0018*/ 	.byte	0x04, 0x17
        /*001a*/ 	.short	(.L_85 - .L_84)
.L_84:
        /*001c*/ 	.word	0x00000000
        /*0020*/ 	.short	0x0003
        /*0022*/ 	.short	0x0010
        /*0024*/ 	.byte	0x00, 0xf5, 0x21, 0x00


	//----- nvinfo : EIATTR_KPARAM_INFO
	.align		4
.L_85:
        /*0028*/ 	.byte	0x04, 0x17
        /*002a*/ 	.short	(.L_87 - .L_86)
.L_86:
        /*002c*/ 	.word	0x00000000
        /*0030*/ 	.short	0x0002
        /*0032*/ 	.short	0x0008
        /*0034*/ 	.byte	0x00, 0xf5, 0x21, 0x00


	//----- nvinfo : EIATTR_KPARAM_INFO
	.align		4
.L_87:
        /*0038*/ 	.byte	0x04, 0x17
        /*003a*/ 	.short	(.L_89 - .L_88)
.L_88:
        /*003c*/ 	.word	0x00000000
        /*0040*/ 	.short	0x0001
        /*0042*/ 	.short	0x0004
        /*0044*/ 	.byte	0x00, 0xf0, 0x11, 0x00


	//----- nvinfo : EIATTR_KPARAM_INFO
	.align		4
.L_89:
        /*0048*/ 	.byte	0x04, 0x17
        /*004a*/ 	.short	(.L_91 - .L_90)
.L_90:
        /*004c*/ 	.word	0x00000000
        /*0050*/ 	.short	0x0000
        /*0052*/ 	.short	0x0000
        /*0054*/ 	.byte	0x00, 0xf0, 0x11, 0x00


	//----- nvinfo : EIATTR_SPARSE_MMA_MASK
	.align		4
.L_91:
        /*0058*/ 	.byte	0x03, 0x50
        /*005a*/ 	.short	0x0000


	//----- nvinfo : EIATTR_MAXREG_COUNT
	.align		4
        /*005c*/ 	.byte	0x03, 0x1b
        /*005e*/ 	.short	0x00ff


	//----- nvinfo : EIATTR_NUM_BARRIERS
	.align		4
        /*0060*/ 	.byte	0x02, 0x4c
        /*0062*/ 	.byte	0x01
	.zero		1


	//----- nvinfo : EIATTR_MERCURY_ISA_VERSION
	.align		4
        /*0064*/ 	.byte	0x03, 0x5f
        /*0066*/ 	.short	0x0101


	//----- nvinfo : EIATTR_VRC_CTA_INIT_COUNT
	.align		4
        /*0068*/ 	.byte	0x02, 0x4a
	.zero		1
	.zero		1


	//----- nvinfo : EIATTR_EXIT_INSTR_OFFSETS
	.align		4
        /*006c*/ 	.byte	0x04, 0x1c
        /*006e*/ 	.short	(.L_93 - .L_92)


	//   ....[0]....
.L_92:
        /*0070*/ 	.word	0x000000c0


	//   ....[1]....
        /*0074*/ 	.word	0x00001300


	//----- nvinfo : EIATTR_CRS_STACK_SIZE
	.align		4
.L_93:
        /*0078*/ 	.byte	0x04, 0x1e
        /*007a*/ 	.short	(.L_95 - .L_94)
.L_94:
        /*007c*/ 	.word	0x00000000


	//----- nvinfo : EIATTR_CBANK_PARAM_SIZE
	.align		4
.L_95:
        /*0080*/ 	.byte	0x03, 0x19
        /*0082*/ 	.short	0x001c


	//----- nvinfo : EIATTR_PARAM_CBANK
	.align		4
        /*0084*/ 	.byte	0x04, 0x0a
        /*0086*/ 	.short	(.L_97 - .L_96)
	.align		4
.L_96:
        /*0088*/ 	.word	index@(.nv.constant0.NUMBER_NEIGHBORS_ALIVE)
        /*008c*/ 	.short	0x0380
        /*008e*/ 	.short	0x001c


	//----- nvinfo : EIATTR_SW_WAR
	.align		4
.L_97:
        /*0090*/ 	.byte	0x04, 0x36
        /*0092*/ 	.short	(.L_99 - .L_98)
.L_98:
        /*0094*/ 	.word	0x00000008
.L_99:


//--------------------- .nv.info.HEAT_DEPTH_1D_V2 --------------------------
	.section	.nv.info.HEAT_DEPTH_1D_V2,"",@"SHT_CUDA_INFO"
	.sectionflags	@""
	.align	4


	//----- nvinfo : EIATTR_CUDA_API_VERSION
	.align		4
        /*0000*/ 	.byte	0x04, 0x37
        /*0002*/ 	.short	(.L_101 - .L_100)
.L_100:
        /*0004*/ 	.word	0x00000082


	//----- nvinfo : EIATTR_KPARAM_INFO
	.align		4
.L_101:
        /*0008*/ 	.byte	0x04, 0x17
        /*000a*/ 	.short	(.L_103 - .L_102)
.L_102:
        /*000c*/ 	.word	0x00000000
        /*0010*/ 	.short	0x0004
        /*0012*/ 	.short	0x0018
        /*0014*/ 	.byte	0x00, 0xf0, 0x11, 0x00


	//----- nvinfo : EIATTR_KPARAM_INFO
	.align		4
.L_103:
        /*0018*/ 	.byte	0x04, 0x17
        /*001a*/ 	.short	(.L_105 - .L_104)
.L_104:
        /*001c*/ 	.word	0x00000000
        /*0020*/ 	.short	0x0003
        /*0022*/ 	.short	0x0010
        /*0024*/ 	.byte	0x00, 0xf5, 0x21, 0x00


	//----- nvinfo : EIATTR_KPARAM_INFO
	.align		4
.L_105:
        /*0028*/ 	.byte	0x04, 0x17
        /*002a*/ 	.short	(.L_107 - .L_106)
.L_106:
        /*002c*/ 	.word	0x00000000
        /*0030*/ 	.short	0x0002
        /*0032*/ 	.short	0x0008
        /*0034*/ 	.byte	0x00, 0xf5, 0x21, 0x00


	//----- nvinfo : EIATTR_KPARAM_INFO
	.align		4
.L_107:
        /*0038*/ 	.byte	0x04, 0x17
        /*003a*/ 	.short	(.L_109 - .L_108)
.L_108:
        /*003c*/ 	.word	0x00000000
        /*0040*/ 	.short	0x0001
        /*0042*/ 	.short	0x0004
        /*0044*/ 	.byte	0x00, 0xf0, 0x11, 0x00


	//----- nvinfo : EIATTR_KPARAM_INFO
	.align		4
.L_109:
        /*0048*/ 	.byte	0x04, 0x17
        /*004a*/ 	.short	(.L_111 - .L_110)
.L_110:
        /*004c*/ 	.word	0x00000000
        /*0050*/ 	.short	0x0000
        /*0052*/ 	.short	0x0000
        /*0054*/ 	.byte	0x00, 0xf0, 0x11, 0x00


	//----- nvinfo : EIATTR_SPARSE_MMA_MASK
	.align		4
.L_111:
        /*0058*/ 	.byte	0x03, 0x50
        /*005a*/ 	.short	0x0000


	//----- nvinfo : EIATTR_MAXREG_COUNT
	.align		4
        /*005c*/ 	.byte	0x03, 0x1b
        /*005e*/ 	.short	0x00ff


	//----- nvinfo : EIATTR_MERCURY_ISA_VERSION
	.align		4
        /*0060*/ 	.byte	0x03, 0x5f
        /*0062*/ 	.short	0x0101


	//----- nvinfo : EIATTR_VRC_CTA_INIT_COUNT
	.align		4
        /*0064*/ 	.byte	0x02, 0x4a
	.zero		1
	.zero		1


	//----- nvinfo : EIATTR_EXIT_INSTR_OFFSETS
	.align		4
        /*0068*/ 	.byte	0x04, 0x1c
        /*006a*/ 	.short	(.L_113 - .L_112)


	//   ....[0]....
.L_112:
        /*006c*/ 	.word	0x000000d0


	//   ....[1]....
        /*0070*/ 	.word	0x00000fa0


	//----- nvinfo : EIATTR_CRS_STACK_SIZE
	.align		4
.L_113:
        /*0074*/ 	.byte	0x04, 0x1e
        /*0076*/ 	.short	(.L_115 - .L_114)
.L_114:
        /*0078*/ 	.word	0x00000000


	//----- nvinfo : EIATTR_CBANK_PARAM_SIZE
	.align		4
.L_115:
        /*007c*/ 	.byte	0x03, 0x19
        /*007e*/ 	.short	0x001c


	//----- nvinfo : EIATTR_PARAM_CBANK
	.align		4
        /*0080*/ 	.byte	0x04, 0x0a
        /*0082*/ 	.short	(.L_117 - .L_116)
	.align		4
.L_116:
        /*0084*/ 	.word	index@(.nv.constant0.HEAT_DEPTH_1D_V2)
        /*0088*/ 	.short	0x0380
        /*008a*/ 	.short	0x001c


	//----- nvinfo : EIATTR_SW_WAR
	.align		4
.L_117:
        /*008c*/ 	.byte	0x04, 0x36
        /*008e*/ 	.short	(.L_119 - .L_118)
.L_118:
        /*0090*/ 	.word	0x00000008
.L_119:


//--------------------- .nv.info.AVERAGE_DEPTH_1D_V2 --------------------------
	.section	.nv.info.AVERAGE_DEPTH_1D_V2,"",@"SHT_CUDA_INFO"
	.sectionflags	@""
	.align	4


	//----- nvinfo : EIATTR_CUDA_API_VERSION
	.align		4
        /*0000*/ 	.byte	0x04, 0x37
        /*0002*/ 	.short	(.L_121 - .L_120)
.L_120:
        /*0004*/ 	.word	0x00000082


	//----- nvinfo : EIATTR_KPARAM_INFO
	.align		4
.L_121:
        /*0008*/ 	.byte	0x04, 0x17
        /*000a*/ 	.short	(.L_123 - .L_122)
.L_122:
        /*000c*/ 	.word	0x00000000
        /*0010*/ 	.short	0x0004
        /*0012*/ 	.short	0x0018
        /*0014*/ 	.byte	0x00, 0xf0, 0x11, 0x00


	//----- nvinfo : EIATTR_KPARAM_INFO
	.align		4
.L_123:
        /*0018*/ 	.byte	0x04, 0x17
        /*001a*/ 	.short	(.L_125 - .L_124)
.L_124:
        /*001c*/ 	.word	0x00000000
        /*0020*/ 	.short	0x0003
        /*0022*/ 	.short	0x0010
        /*0024*/ 	.byte	0x00, 0xf5, 0x21, 0x00


	//----- nvinfo : EIATTR_KPARAM_INFO
	.align		4
.L_125:
        /*0028*/ 	.byte	0x04, 0x17
        /*002a*/ 	.short	(.L_127 - .L_126)
.L_126:
        /*002c*/ 	.word	0x00000000
        /*0030*/ 	.short	0x0002
        /*0032*/ 	.short	0x0008
        /*0034*/ 	.byte	0x00, 0xf5, 0x21, 0x00


	//----- nvinfo : EIATTR_KPARAM_INFO
	.align		4
.L_127:
        /*0038*/ 	.byte	0x04, 0x17
        /*003a*/ 	.short	(.L_129 - .L_128)
.L_128:
        /*003c*/ 	.word	0x00000000
        /*0040*/ 	.short	0x0001
        /*0042*/ 	.short	0x0004
        /*0044*/ 	.byte	0x00, 0xf0, 0x11, 0x00


	//----- nvinfo : EIATTR_KPARAM_INFO
	.align		4
.L_129:
        /*0048*/ 	.byte	0x04, 0x17
        /*004a*/ 	.short	(.L_131 - .L_130)
.L_130:
        /*004c*/ 	.word	0x00000000
        /*0050*/ 	.short	0x0000
        /*0052*/ 	.short	0x0000
        /*0054*/ 	.byte	0x00, 0xf0, 0x11, 0x00


	//----- nvinfo : EIATTR_SPARSE_MMA_MASK
	.align		4
.L_131:
        /*0058*/ 	.byte	0x03, 0x50
        /*005a*/ 	.short	0x0000


	//----- nvinfo : EIATTR_MAXREG_COUNT
	.align		4
        /*005c*/ 	.byte	0x03, 0x1b
        /*005e*/ 	.short	0x00ff


	//----- nvinfo : EIATTR_MERCURY_ISA_VERSION
	.align		4
        /*0060*/ 	.byte	0x03, 0x5f
        /*0062*/ 	.short	0x0101


	//----- nvinfo : EIATTR_VRC_CTA_INIT_COUNT
	.align		4
        /*0064*/ 	.byte	0x02, 0x4a
	.zero		1
	.zero		1


	//----- nvinfo : EIATTR_EXIT_INSTR_OFFSETS
	.align		4
        /*0068*/ 	.byte	0x04, 0x1c
        /*006a*/ 	.short	(.L_133 - .L_132)


	//   ....[0]....
.L_132:
        /*006c*/ 	.word	0x000000c0


	//   ....[1]....
        /*0070*/ 	.word	0x00001070


	//   ....[2]....
        /*0074*/ 	.word	0x000011a0


	//----- nvinfo : EIATTR_CRS_STACK_SIZE
	.align		4
.L_133:
        /*0078*/ 	.byte	0x04, 0x1e
        /*007a*/ 	.short	(.L_135 - .L_134)
.L_134:
        /*007c*/ 	.word	0x00000000


	//----- nvinfo : EIATTR_CBANK_PARAM_SIZE
	.align		4
.L_135:
        /*0080*/ 	.byte	0x03, 0x19
        /*0082*/ 	.short	0x001c


	//----- nvinfo : EIATTR_PARAM_CBANK
	.align		4
        /*0084*/ 	.byte	0x04, 0x0a
        /*0086*/ 	.short	(.L_137 - .L_136)
	.align		4
.L_136:
        /*0088*/ 	.word	index@(.nv.constant0.AVERAGE_DEPTH_1D_V2)
        /*008c*/ 	.short	0x0380
        /*008e*/ 	.short	0x001c


	//----- nvinfo : EIATTR_SW_WAR
	.align		4
.L_137:
        /*0090*/ 	.byte	0x04, 0x36
        /*0092*/ 	.short	(.L_139 - .L_138)
.L_138:
        /*0094*/ 	.word	0x00000008
.L_139:


//--------------------- .nv.info.AVERAGE_DEPTH_1D --------------------------
	.section	.nv.info.AVERAGE_DEPTH_1D,"",@"SHT_CUDA_INFO"
	.sectionflags	@""
	.align	4


	//----- nvinfo : EIATTR_CUDA_API_VERSION
	.align		4
        /*0000*/ 	.byte	0x04, 0x37
        /*0002*/ 	.short	(.L_141 - .L_140)
.L_140:
        /*0004*/ 	.word	0x00000082


	//----- nvinfo : EIATTR_KPARAM_INFO
	.align		4
.L_141:
        /*0008*/ 	.byte	0x04, 0x17
        /*000a*/ 	.short	(.L_143 - .L_142)
.L_142:
        /*000c*/ 	.word	0x00000000
        /*0010*/ 	.short	0x0003
        /*0012*/ 	.short	0x0010
        /*0014*/ 	.byte	0x00, 0xf0, 0x11, 0x00


	//----- nvinfo : EIATTR_KPARAM_INFO
	.align		4
.L_143:
        /*0018*/ 	.byte	0x04, 0x17
        /*001a*/ 	.short	(.L_145 - .L_144)
.L_144:
        /*001c*/ 	.word	0x00000000
        /*0020*/ 	.short	0x0002
        /*0022*/ 	.short	0x0008
        /*0024*/ 	.byte	0x00, 0xf5, 0x21, 0x00


	//----- nvinfo : EIATTR_KPARAM_INFO
	.align		4
.L_145:
        /*0028*/ 	.byte	0x04, 0x17
        /*002a*/ 	.short	(.L_147 - .L_146)
.L_146:
        /*002c*/ 	.word	0x00000000
        /*0030*/ 	.short	0x0001
        /*0032*/ 	.short	0x0004
        /*0034*/ 	.byte	0x00, 0xf0, 0x11, 0x00


	//----- nvinfo : EIATTR_KPARAM_INFO
	.align		4
.L_147:
        /*0038*/ 	.byte	0x04, 0x17
        /*003a*/ 	.short	(.L_149 - .L_148)
.L_148:
        /*003c*/ 	.word	0x00000000
        /*0040*/ 	.short	0x0000
        /*0042*/ 	.short	0x0000
        /*0044*/ 	.byte	0x00, 0xf0, 0x11, 0x00


	//----- nvinfo : EIATTR_SPARSE_MMA_MASK
	.align		4
.L_149:
        /*0048*/ 	.byte	0x03, 0x50
        /*004a*/ 	.short	0x0000


	//----- nvinfo : EIATTR_MAXREG_COUNT
	.align		4
        /*004c*/ 	.byte	0x03, 0x1b
        /*004e*/ 	.short	0x00ff


	//----- nvinfo : EIATTR_NUM_BARRIERS
	.align		4
        /*0050*/ 	.byte	0x02, 0x4c
        /*0052*/ 	.byte	0x01
	.zero		1


	//----- nvinfo : EIATTR_MERCURY_ISA_VERSION
	.align		4
        /*0054*/ 	.byte	0x03, 0x5f
        /*0056*/ 	.short	0x0101


	//----- nvinfo : EIATTR_VRC_CTA_INIT_COUNT
	.align		4
        /*0058*/ 	.byte	0x02, 0x4a
	.zero		1
	.zero		1


	//----- nvinfo : EIATTR_EXIT_INSTR_OFFSETS
	.align		4
        /*005c*/ 	.byte	0x04, 0x1c
        /*005e*/ 	.short	(.L_151 - .L_150)


	//   ....[0]....
.L_150:
        /*0060*/ 	.word	0x00003260


	//----- nvinfo : EIATTR_CRS_STACK_SIZE
	.align		4
.L_151:
        /*0064*/ 	.byte	0x04, 0x1e
        /*0066*/ 	.short	(.L_153 - .L_152)
.L_152:
        /*0068*/ 	.word	0x00000000


	//----- nvinfo : EIATTR_CBANK_PARAM_SIZE
	.align		4
.L_153:
        /*006c*/ 	.byte	0x03, 0x19
        /*006e*/ 	.short	0x0014


	//----- nvinfo : EIATTR_PARAM_CBANK
	.align		4
        /*0070*/ 	.byte	0x04, 0x0a
        /*0072*/ 	.short	(.L_155 - .L_154)
	.align		4
.L_154:
        /*0074*/ 	.word	index@(.nv.constant0.AVERAGE_DEPTH_1D)
        /*0078*/ 	.short	0x0380
        /*007a*/ 	.short	0x0014


	//----- nvinfo : EIATTR_SW_WAR
	.align		4
.L_155:
        /*007c*/ 	.byte	0x04, 0x36
        /*007e*/ 	.short	(.L_157 - .L_156)
.L_156:
        /*0080*/ 	.word	0x00000008
.L_157:


//--------------------- .nv.callgraph             --------------------------
	.section	.nv.callgraph,"",@"SHT_CUDA_CALLGRAPH"
	.align	4
	.sectionentsize	8
	.align		4
        /*0000*/ 	.word	0x00000000
	.align		4
        /*0004*/ 	.word	0xffffffff
	.align		4
        /*0008*/ 	.word	0x00000000
	.align		4
        /*000c*/ 	.word	0xfffffffe
	.align		4
        /*0010*/ 	.word	0x00000000
	.align		4
        /*0014*/ 	.word	0xfffffffd
	.align		4
        /*0018*/ 	.word	0x00000000
	.align		4
        /*001c*/ 	.word	0xfffffffc


//--------------------- .text.HERE_COMPUTATION    --------------------------
	.section	.text.HERE_COMPUTATION,"ax",@progbits
	.align	128
        .global         HERE_COMPUTATION
        .type           HERE_COMPUTATION,@function
        .size           HERE_COMPUTATION,(.L_x_177 - HERE_COMPUTATION)
        .other          HERE_COMPUTATION,@"STO_CUDA_ENTRY STV_DEFAULT"
HERE_COMPUTATION:
.text.HERE_COMPUTATION:
[----:B------:R-:W-:Y:S01]  /*0000*/  LDC R1, c[0x0][0x37c] ;  /* 0x0000df00ff017b82 */ /* 0x000fe20000000800 */
[----:B------:R-:W0:Y:S07]  /*0010*/  S2R R5, SR_TID.Y ;  /* 0x0000000000057919 */ /* 0x000e2e0000002200 */
[----:B------:R-:W1:Y:S01]  /*0020*/  LDC R3, c[0x0][0x360] ;  /* 0x0000d800ff037b82 */ /* 0x000e620000000800 */
[----:B------:R-:W2:Y:S01]  /*0030*/  LDCU.64 UR6, c[0x0][0x380] ;  /* 0x00007000ff0677ac */ /* 0x000ea20008000a00 */
[----:B------:R-:W1:Y:S06]  /*0040*/  S2R R0, SR_TID.X ;  /* 0x0000000000007919 */ /* 0x000e6c0000002100 */
[----:B------:R-:W0:Y:S08]  /*0050*/  S2UR UR5, SR_CTAID.Y ;  /* 0x00000000000579c3 */ /* 0x000e300000002600 */
[----:B------:R-:W0:Y:S08]  /*0060*/  LDC R2, c[0x0][0x364] ;  /* 0x0000d900ff027b82 */ /* 0x000e300000000800 */
[----:B------:R-:W1:Y:S01]  /*0070*/  S2UR UR4, SR_CTAID.X ;  /* 0x00000000000479c3 */ /* 0x000e620000002500 */
[----:B0-----:R-:W-:-:S05]  /*0080*/  IMAD R2, R2, UR5, R5 ;  /* 0x0000000502027c24 */ /* 0x001fca000f8e0205 */
[----:B--2---:R-:W-:Y:S01]  /*0090*/  ISETP.GE.AND P0, PT, R2, UR7, PT ;  /* 0x0000000702007c0c */ /* 0x004fe2000bf06270 */
[----:B-1----:R-:W-:-:S05]  /*00a0*/  IMAD R3, R3, UR4, R0 ;  /* 0x0000000403037c24 */ /* 0x002fca000f8e0200 */
[----:B------:R-:W-:-:S13]  /*00b0*/  ISETP.GE.OR P0, PT, R3, UR6, P0 ;  /* 0x0000000603007c0c */ /* 0x000fda0008706670 */
[----:B------:R-:W-:Y:S05]  /*00c0*/  @P0 EXIT ;  /* 0x000000000000094d */ /* 0x000fea0003800000 */
[----:B------:R-:W0:Y:S01]  /*00d0*/  LDC R9, c[0x0][0x398] ;  /* 0x0000e600ff097b82 */ /* 0x000e220000000800 */
[----:B------:R-:W1:Y:S01]  /*00e0*/  LDCU.64 UR6, c[0x0][0x358] ;  /* 0x00006b00ff0677ac */ /* 0x000e620008000a00 */
[----:B------:R-:W-:Y:S01]  /*00f0*/  BSSY.RECONVERGENT B0, `(.L_x_0) ;  /* 0x000011a000007945 */ /* 0x000fe20003800200 */
[----:B------:R-:W-:Y:S02]  /*0100*/  IMAD.MOV.U32 R0, RZ, RZ, RZ ;  /* 0x000000ffff007224 */ /* 0x000fe400078e00ff */
[C-C-:B0-----:R-:W-:Y:S02]  /*0110*/  IMAD.IADD R8, R3.reuse, 0x1, -R9.reuse ;  /* 0x0000000103087824 */ /* 0x141fe400078e0a09 */
[----:B------:R-:W-:-:S05]  /*0120*/  IMAD.IADD R4, R3, 0x1, R9 ;  /* 0x0000000103047824 */ /* 0x000fca00078e0209 */
[----:B------:R-:W-:-:S13]  /*0130*/  ISETP.GT.AND P0, PT, R8, R4, PT ;  /* 0x000000040800720c */ /* 0x000fda0003f04270 */
[----:B-1----:R-:W-:Y:S05]  /*0140*/  @P0 BRA `(.L_x_1) ;  /* 0x0000001000500947 */ /* 0x002fea0003800000 */
[----:B------:R-:W-:Y:S02]  /*0150*/  IMAD.SHL.U32 R5, R9, 0x2, RZ ;  /* 0x0000000209057824 */ /* 0x000fe400078e00ff */
[C-C-:B------:R-:W-:Y:S02]  /*0160*/  IMAD.IADD R6, R2.reuse, 0x1, -R9.reuse ;  /* 0x0000000102067824 */ /* 0x140fe400078e0a09 */
[----:B------:R-:W-:Y:S01]  /*0170*/  IMAD.IADD R9, R2, 0x1, R9 ;  /* 0x0000000102097824 */ /* 0x000fe200078e0209 */
[----:B------:R-:W-:-:S04]  /*0180*/  LOP3.LUT R10, R5, 0x6, RZ, 0xc0, !PT ;  /* 0x00000006050a7812 */ /* 0x000fc800078ec0ff */
[----:B------:R-:W-:Y:S02]  /*0190*/  ISETP.GT.AND P1, PT, R6, R9, PT ;  /* 0x000000090600720c */ /* 0x000fe40003f24270 */
[----:B------:R-:W-:Y:S02]  /*01a0*/  ISETP.GE.U32.AND P0, PT, R10, 0x3, PT ;  /* 0x000000030a00780c */ /* 0x000fe40003f06070 */
[----:B------:R-:W-:Y:S01]  /*01b0*/  P2R R0, PR, RZ, 0x2 ;  /* 0x00000002ff007803 */ /* 0x000fe20000000000 */
[----:B------:R-:W-:Y:S01]  /*01c0*/  IMAD.MOV.U32 R0, RZ, RZ, RZ ;  /* 0x000000ffff007224 */ /* 0x000fe200078e00ff */
[----:B------:R-:W-:Y:S02]  /*01d0*/  P2R R7, PR, RZ, 0x1 ;  /* 0x00000001ff077803 */ /* 0x000fe40000000000 */
[----:B------:R-:W-:-:S07]  /*01e0*/  LOP3.LUT R7, R5, 0xfffffff8, RZ, 0xc0, !PT ;  /* 0xfffffff805077812 */ /* 0x000fce00078ec0ff */
.L_x_8:
[----:B------:R-:W-:Y:S01]  /*01f0*/  ISETP.GT.AND P0, PT, R6, R9, PT ;  /* 0x000000090600720c */ /* 0x000fe20003f04270 */
[----:B------:R-:W-:-:S12]  /*0200*/  BSSY.RECONVERGENT B1, `(.L_x_2) ;  /* 0x0000105000017945 */ /* 0x000fd80003800200 */
[----:B------:R-:W-:Y:S05]  /*0210*/  @P0 BRA `(.L_x_3) ;  /* 0x00000010000c0947 */ /* 0x000fea0003800000 */
[----:B------:R-:W0:Y:S01]  /*0220*/  LDC R11, c[0x0][0x380] ;  /* 0x0000e000ff0b7b82 */ /* 0x000e220000000800 */
[----:B------:R-:W1:Y:S01]  /*0230*/  LDCU UR4, c[0x0][0x398] ;  /* 0x00007300ff0477ac */ /* 0x000e620008000800 */
[C---:B------:R-:W-:Y:S01]  /*0240*/  ISETP.GE.AND P1, PT, R8.reuse, RZ, PT ;  /* 0x000000ff0800720c */ /* 0x040fe20003f26270 */
[----:B------:R-:W-:Y:S01]  /*0250*/  IMAD.MOV.U32 R13, RZ, RZ, R6 ;  /* 0x000000ffff0d7224 */ /* 0x000fe200078e0006 */
[----:B------:R-:W-:Y:S01]  /*0260*/  ISETP.GE.U32.AND P2, PT, R5, 0x7, PT ;  /* 0x000000070500780c */ /* 0x000fe20003f46070 */
[----:B-1----:R-:W-:Y:S01]  /*0270*/  ULOP3.LUT UP0, URZ, UR4, 0x1, URZ, 0xc0, !UPT ;  /* 0x0000000104ff7892 */ /* 0x002fe2000f80c0ff */
[----:B0-----:R-:W-:-:S04]  /*0280*/  ISETP.GE.AND P0, PT, R8, R11, PT ;  /* 0x0000000b0800720c */ /* 0x001fc80003f06270 */
[----:B------:R-:W-:Y:S02]  /*0290*/  SEL R12, R11, RZ, P0 ;  /* 0x000000ff0b0c7207 */ /* 0x000fe40000000000 */
[----:B------:R-:W-:-:S03]  /*02a0*/  ISETP.EQ.AND P0, PT, R8, R3, PT ;  /* 0x000000030800720c */ /* 0x000fc60003f02270 */
[----:B------:R-:W-:-:S04]  /*02b0*/  @P1 IMAD.MOV R11, RZ, RZ, -R12 ;  /* 0x000000ffff0b1224 */ /* 0x000fc800078e0a0c */
[----:B------:R-:W-:Y:S01]  /*02c0*/  IMAD.IADD R11, R11, 0x1, R8 ;  /* 0x000000010b0b7824 */ /* 0x000fe200078e0208 */
[----:B------:R-:W-:Y:S06]  /*02d0*/  @!P2 BRA `(.L_x_4) ;  /* 0x000000080014a947 */ /* 0x000fec0003800000 */
[----:B------:R-:W-:Y:S01]  /*02e0*/  IMAD.MOV.U32 R13, RZ, RZ, R6 ;  /* 0x000000ffff0d7224 */ /* 0x000fe200078e0006 */
[----:B------:R-:W-:-:S06]  /*02f0*/  UMOV UR4, URZ ;  /* 0x000000ff00047c82 */ /* 0x000fcc0008000000 */
.L_x_5:
[CC--:B------:R-:W-:Y:S01]  /*0300*/  ISETP.NE.AND P5, PT, R13.reuse, R2.reuse, PT ;  /* 0x000000020d00720c */ /* 0x0c0fe20003fa5270 */
[C---:B------:R-:W-:Y:S02]  /*0310*/  VIADD R25, R13.reuse, 0x1 ;  /* 0x000000010d197836 */ /* 0x040fe40000000000 */
[C---:B------:R-:W-:Y:S01]  /*0320*/  VIADD R17, R13.reuse, 0x2 ;  /* 0x000000020d117836 */ /* 0x040fe20000000000 */
[CC--:B------:R-:W-:Y:S01]  /*0330*/  ISETP.EQ.AND P5, PT, R8.reuse, R3.reuse, !P5 ;  /* 0x000000030800720c */ /* 0x0c0fe20006fa2270 */
[----:B------:R-:W-:Y:S01]  /*0340*/  VIADD R29, R13, 0x3 ;  /* 0x000000030d1d7836 */ /* 0x000fe20000000000 */
[-C--:B------:R-:W-:Y:S01]  /*0350*/  ISETP.NE.AND P1, PT, R25, R2.reuse, PT ;  /* 0x000000021900720c */ /* 0x080fe20003f25270 */
[----:B------:R-:W-:Y:S01]  /*0360*/  VIADD R21, R13, 0x4 ;  /* 0x000000040d157836 */ /* 0x000fe20000000000 */
[----:B------:R-:W-:Y:S02]  /*0370*/  ISETP.NE.AND P3, PT, R17, R2, PT ;  /* 0x000000021100720c */ /* 0x000fe40003f65270 */
[----:B------:R-:W-:-:S02]  /*0380*/  ISETP.EQ.AND P1, PT, R8, R3, !P1 ;  /* 0x000000030800720c */ /* 0x000fc40004f22270 */
[----:B------:R-:W-:-:S05]  /*0390*/  ISETP.EQ.AND P3, PT, R8, R3, !P3 ;  /* 0x000000030800720c */ /* 0x000fca0005f62270 */
[----:B------:R-:W0:Y:S08]  /*03a0*/  @!P5 LDC R22, c[0x0][0x384] ;  /* 0x0000e100ff16db82 */ /* 0x000e300000000800 */
[----:B------:R-:W1:Y:S08]  /*03b0*/  @!P1 LDC R20, c[0x0][0x384] ;  /* 0x0000e100ff149b82 */ /* 0x000e700000000800 */
[----:B------:R-:W2:Y:S01]  /*03c0*/  @!P3 LDC R26, c[0x0][0x384] ;  /* 0x0000e100ff1abb82 */ /* 0x000ea20000000800 */
[----:B0-----:R-:W-:-:S04]  /*03d0*/  @!P5 ISETP.GE.AND P2, PT, R13, R22, PT ;  /* 0x000000160d00d20c */ /* 0x001fc80003f46270 */
[----:B------:R-:W-:Y:S02]  /*03e0*/  @!P5 SEL R16, R22, RZ, P2 ;  /* 0x000000ff1610d207 */ /* 0x000fe40001000000 */
[----:B-1----:R-:W-:-:S03]  /*03f0*/  @!P1 ISETP.GE.AND P2, PT, R25, R20, PT ;  /* 0x000000141900920c */ /* 0x002fc60003f46270 */
[----:B------:R-:W-:Y:S01]  /*0400*/  @!P5 IMAD.MOV R19, RZ, RZ, -R16 ;  /* 0x000000ffff13d224 */ /* 0x000fe200078e0a10 */
[----:B------:R-:W-:Y:S02]  /*0410*/  @!P1 SEL R23, R20, RZ, P2 ;  /* 0x000000ff14179207 */ /* 0x000fe40001000000 */
[----:B--2---:R-:W-:-:S03]  /*0420*/  @!P3 ISETP.GE.AND P2, PT, R17, R26, PT ;  /* 0x0000001a1100b20c */ /* 0x004fc60003f46270 */
[----:B------:R-:W-:Y:S01]  /*0430*/  @!P1 IMAD.MOV R23, RZ, RZ, -R23 ;  /* 0x000000ffff179224 */ /* 0x000fe200078e0a17 */
[----:B------:R-:W-:Y:S02]  /*0440*/  @!P3 SEL R15, R26, RZ, P2 ;  /* 0x000000ff1a0fb207 */ /* 0x000fe40001000000 */
[----:B------:R-:W-:-:S03]  /*0450*/  ISETP.NE.AND P2, PT, R29, R2, PT ;  /* 0x000000021d00720c */ /* 0x000fc60003f45270 */
[----:B------:R-:W-:Y:S01]  /*0460*/  @!P3 IMAD.MOV R15, RZ, RZ, -R15 ;  /* 0x000000ffff0fb224 */ /* 0x000fe200078e0a0f */
[----:B------:R-:W-:-:S13]  /*0470*/  ISETP.EQ.AND P2, PT, R8, R3, !P2 ;  /* 0x000000030800720c */ /* 0x000fda0005742270 */
[----:B------:R-:W0:Y:S02]  /*0480*/  @!P2 LDC R18, c[0x0][0x384] ;  /* 0x0000e100ff12ab82 */ /* 0x000e240000000800 */
[----:B0-----:R-:W-:-:S04]  /*0490*/  @!P2 ISETP.GE.AND P4, PT, R29, R18, PT ;  /* 0x000000121d00a20c */ /* 0x001fc80003f86270 */
[----:B------:R-:W-:Y:S02]  /*04a0*/  @!P2 SEL R14, R18, RZ, P4 ;  /* 0x000000ff120ea207 */ /* 0x000fe40002000000 */
[----:B------:R-:W-:-:S03]  /*04b0*/  ISETP.NE.AND P4, PT, R21, R2, PT ;  /* 0x000000021500720c */ /* 0x000fc60003f85270 */
[----:B------:R-:W-:Y:S01]  /*04c0*/  @!P2 IMAD.MOV R27, RZ, RZ, -R14 ;  /* 0x000000ffff1ba224 */ /* 0x000fe200078e0a0e */
[----:B------:R-:W-:-:S13]  /*04d0*/  ISETP.EQ.AND P4, PT, R8, R3, !P4 ;  /* 0x000000030800720c */ /* 0x000fda0006782270 */
[----:B------:R-:W0:Y:S02]  /*04e0*/  @!P4 LDC R24, c[0x0][0x384] ;  /* 0x0000e100ff18cb82 */ /* 0x000e240000000800 */
[----:B0-----:R-:W-:-:S04]  /*04f0*/  @!P4 ISETP.GE.AND P6, PT, R21, R24, PT ;  /* 0x000000181500c20c */ /* 0x001fc80003fc6270 */
[----:B------:R-:W-:Y:S02]  /*0500*/  @!P4 SEL R12, R24, RZ, P6 ;  /* 0x000000ff180cc207 */ /* 0x000fe40003000000 */
[----:B------:R-:W-:-:S04]  /*0510*/  @!P5 ISETP.GE.AND P6, PT, R13, RZ, PT ;  /* 0x000000ff0d00d20c */ /* 0x000fc80003fc6270 */
[----:B------:R-:W-:Y:S02]  /*0520*/  @!P5 SEL R19, R19, R22, P6 ;  /* 0x000000161313d207 */ /* 0x000fe40003000000 */
[----:B------:R-:W-:-:S03]  /*0530*/  @!P1 ISETP.GE.AND P6, PT, R25, RZ, PT ;  /* 0x000000ff1900920c */ /* 0x000fc60003fc6270 */
[----:B------:R-:W-:Y:S01]  /*0540*/  @!P5 IMAD.IADD R19, R19, 0x1, R13 ;  /* 0x000000011313d824 */ /* 0x000fe200078e020d */
[----:B------:R-:W-:Y:S02]  /*0550*/  @!P1 SEL R28, R23, R20, P6 ;  /* 0x00000014171c9207 */ /* 0x000fe40003000000 */
[----:B------:R-:W-:Y:S01]  /*0560*/  @!P3 ISETP.GE.AND P6, PT, R17, RZ, PT ;  /* 0x000000ff1100b20c */ /* 0x000fe20003fc6270 */
[----:B------:R-:W-:-:S03]  /*0570*/  @!P5 IMAD R19, R19, R22, R11 ;  /* 0x000000161313d224 */ /* 0x000fc600078e020b */
[----:B------:R-:W-:Y:S02]  /*0580*/  @!P3 SEL R16, R15, R26, P6 ;  /* 0x0000001a0f10b207 */ /* 0x000fe40003000000 */
[----:B------:R-:W0:Y:S01]  /*0590*/  @!P5 LDC.64 R14, c[0x0][0x388] ;  /* 0x0000e200ff0edb82 */ /* 0x000e220000000a00 */
[----:B------:R-:W-:-:S04]  /*05a0*/  @!P2 ISETP.GE.AND P6, PT, R29, RZ, PT ;  /* 0x000000ff1d00a20c */ /* 0x000fc80003fc6270 */
[----:B------:R-:W-:Y:S01]  /*05b0*/  @!P2 SEL R27, R27, R18, P6 ;  /* 0x000000121b1ba207 */ /* 0x000fe20003000000 */
[----:B0-----:R-:W-:-:S06]  /*05c0*/  @!P5 IMAD.WIDE R14, R19, 0x4, R14 ;  /* 0x00000004130ed825 */ /* 0x001fcc00078e020e */
[----:B------:R-:W2:Y:S01]  /*05d0*/  @!P5 LDG.E R14, desc[UR6][R14.64] ;  /* 0x000000060e0ed981 */ /* 0x000ea2000c1e1900 */
[----:B------:R-:W-:Y:S02]  /*05e0*/  @!P1 IMAD.IADD R28, R25, 0x1, R28 ;  /* 0x00000001191c9824 */ /* 0x000fe400078e021c */
[----:B------:R-:W-:Y:S02]  /*05f0*/  VIADD R23, R13, 0x5 ;  /* 0x000000050d177836 */ /* 0x000fe40000000000 */
[----:B------:R-:W-:Y:S02]  /*0600*/  @!P1 IMAD R25, R28, R20, R11 ;  /* 0x000000141c199224 */ /* 0x000fe400078e020b */
[----:B------:R-:W-:Y:S01]  /*0610*/  @!P4 IMAD.MOV R19, RZ, RZ, -R12 ;  /* 0x000000ffff13c224 */ /* 0x000fe200078e0a0c */
[----:B--2---:R-:W-:Y:S02]  /*0620*/  FSETP.NEU.OR P6, PT, R14, 1, P5 ;  /* 0x3f8000000e00780b */ /* 0x004fe40002fcd400 */
[----:B------:R-:W0:Y:S01]  /*0630*/  @!P1 LDC.64 R14, c[0x0][0x388] ;  /* 0x0000e200ff0e9b82 */ /* 0x000e220000000a00 */
[----:B------:R-:W-:-:S04]  /*0640*/  ISETP.NE.AND P5, PT, R23, R2, PT ;  /* 0x000000021700720c */ /* 0x000fc80003fa5270 */
[----:B------:R-:W-:-:S06]  /*0650*/  ISETP.EQ.AND P5, PT, R8, R3, !P5 ;  /* 0x000000030800720c */ /* 0x000fcc0006fa2270 */
[----:B------:R-:W-:Y:S01]  /*0660*/  @!P6 FADD R0, R0, 1 ;  /* 0x3f8000000000e421 */ /* 0x000fe20000000000 */
[----:B------:R-:W-:-:S04]  /*0670*/  @!P4 ISETP.GE.AND P6, PT, R21, RZ, PT ;  /* 0x000000ff1500c20c */ /* 0x000fc80003fc6270 */
[----:B------:R-:W-:Y:S02]  /*0680*/  @!P4 SEL R22, R19, R24, P6 ;  /* 0x000000181316c207 */ /* 0x000fe40003000000 */
[----:B------:R-:W1:Y:S01]  /*0690*/  @!P5 LDC R12, c[0x0][0x384] ;  /* 0x0000e100ff0cdb82 */ /* 0x000e620000000800 */
[----:B0-----:R-:W-:-:S06]  /*06a0*/  @!P1 IMAD.WIDE R14, R25, 0x4, R14 ;  /* 0x00000004190e9825 */ /* 0x001fcc00078e020e */
[----:B------:R0:W2:Y:S01]  /*06b0*/  @!P1 LDG.E R14, desc[UR6][R14.64] ;  /* 0x000000060e0e9981 */ /* 0x0000a2000c1e1900 */
[----:B------:R-:W-:Y:S02]  /*06c0*/  @!P3 IMAD.IADD R25, R17, 0x1, R16 ;  /* 0x000000011119b824 */ /* 0x000fe400078e0210 */
[----:B------:R-:W3:Y:S02]  /*06d0*/  @!P3 LDC.64 R16, c[0x0][0x388] ;  /* 0x0000e200ff10bb82 */ /* 0x000ee40000000a00 */
[----:B------:R-:W-:Y:S01]  /*06e0*/  @!P3 IMAD R25, R25, R26, R11 ;  /* 0x0000001a1919b224 */ /* 0x000fe200078e020b */
[----:B-1----:R-:W-:Y:S01]  /*06f0*/  @!P5 ISETP.GE.AND P6, PT, R23, R12, PT ;  /* 0x0000000c1700d20c */ /* 0x002fe20003fc6270 */
[----:B0-----:R-:W-:-:S03]  /*0700*/  VIADD R15, R13, 0x6 ;  /* 0x000000060d0f7836 */ /* 0x001fc60000000000 */
[----:B------:R-:W-:Y:S01]  /*0710*/  @!P5 SEL R19, R12, RZ, P6 ;  /* 0x000000ff0c13d207 */ /* 0x000fe20003000000 */
[----:B---3--:R-:W-:-:S06]  /*0720*/  @!P3 IMAD.WIDE R16, R25, 0x4, R16 ;  /* 0x000000041910b825 */ /* 0x008fcc00078e0210 */
[----:B------:R-:W3:Y:S01]  /*0730*/  @!P3 LDG.E R16, desc[UR6][R16.64] ;  /* 0x000000061010b981 */ /* 0x000ee2000c1e1900 */
[----:B------:R-:W-:Y:S02]  /*0740*/  @!P5 IMAD.MOV R19, RZ, RZ, -R19 ;  /* 0x000000ffff13d224 */ /* 0x000fe400078e0a13 */
[----:B------:R-:W-:-:S04]  /*0750*/  @!P2 IMAD.IADD R27, R29, 0x1, R27 ;  /* 0x000000011d1ba824 */ /* 0x000fc800078e021b */
[----:B------:R-:W-:Y:S01]  /*0760*/  @!P2 IMAD R27, R27, R18, R11 ;  /* 0x000000121b1ba224 */ /* 0x000fe200078e020b */
[----:B--2---:R-:W-:Y:S02]  /*0770*/  FSETP.NEU.OR P6, PT, R14, 1, P1 ;  /* 0x3f8000000e00780b */ /* 0x004fe40000fcd400 */
[----:B------:R-:W-:-:S04]  /*0780*/  ISETP.NE.AND P1, PT, R15, R2, PT ;  /* 0x000000020f00720c */ /* 0x000fc80003f25270 */
[----:B------:R-:W-:-:S13]  /*0790*/  ISETP.EQ.AND P1, PT, R8, R3, !P1 ;  /* 0x000000030800720c */ /* 0x000fda0004f22270 */
[----:B------:R-:W0:Y:S01]  /*07a0*/  @!P1 LDC R14, c[0x0][0x384] ;  /* 0x0000e100ff0e9b82 */ /* 0x000e220000000800 */
[----:B------:R-:W-:Y:S01]  /*07b0*/  @!P6 FADD R0, R0, 1 ;  /* 0x3f8000000000e421 */ /* 0x000fe20000000000 */
[----:B------:R-:W-:-:S04]  /*07c0*/  @!P5 ISETP.GE.AND P6, PT, R23, RZ, PT ;  /* 0x000000ff1700d20c */ /* 0x000fc80003fc6270 */
[----:B------:R-:W-:Y:S02]  /*07d0*/  @!P5 SEL R20, R19, R12, P6 ;  /* 0x0000000c1314d207 */ /* 0x000fe40003000000 */
[----:B0-----:R-:W-:-:S04]  /*07e0*/  @!P1 ISETP.GE.AND P6, PT, R15, R14, PT ;  /* 0x0000000e0f00920c */ /* 0x001fc80003fc6270 */
[----:B------:R-:W-:Y:S02]  /*07f0*/  @!P1 SEL R19, R14, RZ, P6 ;  /* 0x000000ff0e139207 */ /* 0x000fe40003000000 */
[----:B---3--:R-:W-:Y:S02]  /*0800*/  FSETP.NEU.OR P6, PT, R16, 1, P3 ;  /* 0x3f8000001000780b */ /* 0x008fe40001fcd400 */
[----:B------:R-:W0:Y:S02]  /*0810*/  @!P2 LDC.64 R16, c[0x0][0x388] ;  /* 0x0000e200ff10ab82 */ /* 0x000e240000000a00 */
[----:B0-----:R-:W-:-:S06]  /*0820*/  @!P2 IMAD.WIDE R16, R27, 0x4, R16 ;  /* 0x000000041b10a825 */ /* 0x001fcc00078e0210 */
[----:B------:R-:W2:Y:S01]  /*0830*/  @!P2 LDG.E R16, desc[UR6][R16.64] ;  /* 0x000000061010a981 */ /* 0x000ea2000c1e1900 */
[----:B------:R-:W-:-:S05]  /*0840*/  VIADD R25, R13, 0x7 ;  /* 0x000000070d197836 */ /* 0x000fca0000000000 */
[----:B------:R-:W-:-:S04]  /*0850*/  ISETP.NE.AND P3, PT, R25, R2, PT ;  /* 0x000000021900720c */ /* 0x000fc80003f65270 */
[----:B------:R-:W-:-:S13]  /*0860*/  ISETP.EQ.AND P3, PT, R8, R3, !P3 ;  /* 0x000000030800720c */ /* 0x000fda0005f62270 */
[----:B------:R-:W0:Y:S01]  /*0870*/  @!P3 LDC R28, c[0x0][0x384] ;  /* 0x0000e100ff1cbb82 */ /* 0x000e220000000800 */
[----:B------:R-:W-:Y:S01]  /*0880*/  @!P6 FADD R0, R0, 1 ;  /* 0x3f8000000000e421 */ /* 0x000fe20000000000 */
[----:B------:R-:W-:Y:S01]  /*0890*/  @!P1 IMAD.MOV R19, RZ, RZ, -R19 ;  /* 0x000000ffff139224 */ /* 0x000fe200078e0a13 */
[----:B------:R-:W-:-:S04]  /*08a0*/  @!P1 ISETP.GE.AND P6, PT, R15, RZ, PT ;  /* 0x000000ff0f00920c */ /* 0x000fc80003fc6270 */
[----:B------:R-:W-:Y:S02]  /*08b0*/  @!P1 SEL R26, R19, R14, P6 ;  /* 0x0000000e131a9207 */ /* 0x000fe40003000000 */
[----:B0-----:R-:W-:-:S04]  /*08c0*/  @!P3 ISETP.GE.AND P6, PT, R25, R28, PT ;  /* 0x0000001c1900b20c */ /* 0x001fc80003fc6270 */
[----:B------:R-:W-:-:S05]  /*08d0*/  @!P3 SEL R19, R28, RZ, P6 ;  /* 0x000000ff1c13b207 */ /* 0x000fca0003000000 */
[----:B------:R-:W-:Y:S02]  /*08e0*/  @!P3 IMAD.MOV R19, RZ, RZ, -R19 ;  /* 0x000000ffff13b224 */ /* 0x000fe400078e0a13 */
[----:B------:R-:W-:-:S04]  /*08f0*/  @!P4 IMAD.IADD R22, R21, 0x1, R22 ;  /* 0x000000011516c824 */ /* 0x000fc800078e0216 */
[----:B------:R-:W-:Y:S02]  /*0900*/  @!P4 IMAD R21, R22, R24, R11 ;  /* 0x000000181615c224 */ /* 0x000fe400078e020b */
[----:B------:R-:W-:-:S04]  /*0910*/  @!P5 IMAD.IADD R23, R23, 0x1, R20 ;  /* 0x000000011717d824 */ /* 0x000fc800078e0214 */
[----:B------:R-:W-:Y:S02]  /*0920*/  @!P5 IMAD R23, R23, R12, R11 ;  /* 0x0000000c1717d224 */ /* 0x000fe400078e020b */
[----:B------:R-:W-:-:S04]  /*0930*/  @!P1 IMAD.IADD R26, R15, 0x1, R26 ;  /* 0x000000010f1a9824 */ /* 0x000fc800078e021a */
[----:B------:R-:W-:Y:S01]  /*0940*/  @!P1 IMAD R15, R26, R14, R11 ;  /* 0x0000000e1a0f9224 */ /* 0x000fe200078e020b */
[----:B--2---:R-:W-:Y:S02]  /*0950*/  FSETP.NEU.OR P6, PT, R16, 1, P2 ;  /* 0x3f8000001000780b */ /* 0x004fe400017cd400 */
[----:B------:R-:W0:Y:S11]  /*0960*/  @!P5 LDC.64 R16, c[0x0][0x388] ;  /* 0x0000e200ff10db82 */ /* 0x000e360000000a00 */
[----:B------:R-:W-:Y:S01]  /*0970*/  @!P6 FADD R0, R0, 1 ;  /* 0x3f8000000000e421 */ /* 0x000fe20000000000 */
[----:B------:R-:W-:-:S04]  /*0980*/  @!P3 ISETP.GE.AND P6, PT, R25, RZ, PT ;  /* 0x000000ff1900b20c */ /* 0x000fc80003fc6270 */
[----:B------:R-:W-:Y:S02]  /*0990*/  @!P3 SEL R27, R19, R28, P6 ;  /* 0x0000001c131bb207 */ /* 0x000fe40003000000 */
[----:B------:R-:W1:Y:S01]  /*09a0*/  @!P4 LDC.64 R18, c[0x0][0x388] ;  /* 0x0000e200ff12cb82 */ /* 0x000e620000000a00 */
[----:B0-----:R-:W-:-:S07]  /*09b0*/  @!P5 IMAD.WIDE R22, R23, 0x4, R16 ;  /* 0x000000041716d825 */ /* 0x001fce00078e0210 */
[----:B------:R-:W0:Y:S01]  /*09c0*/  @!P3 LDC.64 R16, c[0x0][0x388] ;  /* 0x0000e200ff10bb82 */ /* 0x000e220000000a00 */
[----:B------:R-:W2:Y:S01]  /*09d0*/  @!P5 LDG.E R22, desc[UR6][R22.64] ;  /* 0x000000061616d981 */ /* 0x000ea2000c1e1900 */
[----:B-1----:R-:W-:-:S06]  /*09e0*/  @!P4 IMAD.WIDE R18, R21, 0x4, R18 ;  /* 0x000000041512c825 */ /* 0x002fcc00078e0212 */
[----:B------:R-:W1:Y:S01]  /*09f0*/  @!P1 LDC.64 R20, c[0x0][0x388] ;  /* 0x0000e200ff149b82 */ /* 0x000e620000000a00 */
[----:B------:R-:W3:Y:S01]  /*0a00*/  @!P4 LDG.E R18, desc[UR6][R18.64] ;  /* 0x000000061212c981 */ /* 0x000ee2000c1e1900 */
[----:B------:R-:W-:-:S04]  /*0a10*/  @!P3 IMAD.IADD R27, R25, 0x1, R27 ;  /* 0x00000001191bb824 */ /* 0x000fc800078e021b */
[----:B------:R-:W-:-:S04]  /*0a20*/  @!P3 IMAD R27, R27, R28, R11 ;  /* 0x0000001c1b1bb224 */ /* 0x000fc800078e020b */
[----:B0-----:R-:W-:-:S06]  /*0a30*/  @!P3 IMAD.WIDE R16, R27, 0x4, R16 ;  /* 0x000000041b10b825 */ /* 0x001fcc00078e0210 */
[----:B------:R-:W4:Y:S01]  /*0a40*/  @!P3 LDG.E R16, desc[UR6][R16.64] ;  /* 0x000000061010b981 */ /* 0x000f22000c1e1900 */
[----:B-1----:R-:W-:-:S06]  /*0a50*/  @!P1 IMAD.WIDE R20, R15, 0x4, R20 ;  /* 0x000000040f149825 */ /* 0x002fcc00078e0214 */
[----:B------:R-:W5:Y:S01]  /*0a60*/  @!P1 LDG.E R20, desc[UR6][R20.64] ;  /* 0x0000000614149981 */ /* 0x000f62000c1e1900 */
[----:B------:R-:W-:Y:S01]  /*0a70*/  UIADD3 UR4, UPT, UPT, UR4, 0x8, URZ ;  /* 0x0000000804047890 */ /* 0x000fe2000fffe0ff */
[----:B------:R-:W-:Y:S01]  /*0a80*/  VIADD R13, R13, 0x8 ;  /* 0x000000080d0d7836 */ /* 0x000fe20000000000 */
[----:B---3--:R-:W-:-:S13]  /*0a90*/  FSETP.NEU.OR P2, PT, R18, 1, P4 ;  /* 0x3f8000001200780b */ /* 0x008fda000274d400 */
[----:B------:R-:W-:Y:S01]  /*0aa0*/  @!P2 FADD R0, R0, 1 ;  /* 0x3f8000000000a421 */ /* 0x000fe20000000000 */
[----:B--2---:R-:W-:Y:S02]  /*0ab0*/  FSETP.NEU.OR P2, PT, R22, 1, P5 ;  /* 0x3f8000001600780b */ /* 0x004fe40002f4d400 */
[----:B----4-:R-:W-:-:S11]  /*0ac0*/  FSETP.NEU.OR P4, PT, R16, 1, P3 ;  /* 0x3f8000001000780b */ /* 0x010fd60001f8d400 */
[----:B------:R-:W-:Y:S01]  /*0ad0*/  @!P2 FADD R0, R0, 1 ;  /* 0x3f8000000000a421 */ /* 0x000fe20000000000 */
[----:B-----5:R-:W-:Y:S02]  /*0ae0*/  FSETP.NEU.OR P2, PT, R20, 1, P1 ;  /* 0x3f8000001400780b */ /* 0x020fe40000f4d400 */
[----:B------:R-:W-:-:S11]  /*0af0*/  ISETP.NE.AND P1, PT, R7, UR4, PT ;  /* 0x0000000407007c0c */ /* 0x000fd6000bf25270 */
[----:B------:R-:W-:-:S04]  /*0b00*/  @!P2 FADD R0, R0, 1 ;  /* 0x3f8000000000a421 */ /* 0x000fc80000000000 */
[----:B------:R-:W-:Y:S01]  /*0b10*/  @!P4 FADD R0, R0, 1 ;  /* 0x3f8000000000c421 */ /* 0x000fe20000000000 */
[----:B------:R-:W-:Y:S06]  /*0b20*/  @P1 BRA `(.L_x_5) ;  /* 0xfffffff400f41947 */ /* 0x000fec000383ffff */
.L_x_4:
[----:B------:R-:W-:-:S13]  /*0b30*/  ISETP.GE.U32.AND P1, PT, R10, 0x3, PT ;  /* 0x000000030a00780c */ /* 0x000fda0003f26070 */
[----:B------:R-:W-:Y:S05]  /*0b40*/  @!P1 BRA `(.L_x_6) ;  /* 0x0000000400009947 */ /* 0x000fea0003800000 */
[CC--:B------:R-:W-:Y:S01]  /*0b50*/  ISETP.NE.AND P4, PT, R13.reuse, R2.reuse, PT ;  /* 0x000000020d00720c */ /* 0x0c0fe20003f85270 */
[C---:B------:R-:W-:Y:S02]  /*0b60*/  VIADD R17, R13.reuse, 0x1 ;  /* 0x000000010d117836 */ /* 0x040fe40000000000 */
[C---:B------:R-:W-:Y:S01]  /*0b70*/  VIADD R21, R13.reuse, 0x2 ;  /* 0x000000020d157836 */ /* 0x040fe20000000000 */
[CC--:B------:R-:W-:Y:S01]  /*0b80*/  ISETP.EQ.AND P4, PT, R8.reuse, R3.reuse, !P4 ;  /* 0x000000030800720c */ /* 0x0c0fe20006782270 */
[----:B------:R-:W-:Y:S01]  /*0b90*/  VIADD R23, R13, 0x3 ;  /* 0x000000030d177836 */ /* 0x000fe20000000000 */
[-C--:B------:R-:W-:Y:S02]  /*0ba0*/  ISETP.NE.AND P2, PT, R17, R2.reuse, PT ;  /* 0x000000021100720c */ /* 0x080fe40003f45270 */
        /* <DEDUP_REMOVED lines=11> */
[----:B--2---:R-:W-:-:S04]  /*0c60*/  @!P3 ISETP.GE.AND P1, PT, R21, R24, PT ;  /* 0x000000181500b20c */ /* 0x004fc80003f26270 */
[----:B------:R-:W-:Y:S02]  /*0c70*/  @!P3 SEL R15, R24, RZ, P1 ;  /* 0x000000ff180fb207 */ /* 0x000fe40000800000 */
[----:B------:R-:W-:-:S03]  /*0c80*/  ISETP.NE.AND P1, PT, R23, R2, PT ;  /* 0x000000021700720c */ /* 0x000fc60003f25270 */
[----:B------:R-:W-:Y:S01]  /*0c90*/  @!P3 IMAD.MOV R15, RZ, RZ, -R15 ;  /* 0x000000ffff0fb224 */ /* 0x000fe200078e0a0f */
[----:B------:R-:W-:-:S13]  /*0ca0*/  ISETP.EQ.AND P1, PT, R8, R3, !P1 ;  /* 0x000000030800720c */ /* 0x000fda0004f22270 */
[----:B------:R-:W0:Y:S02]  /*0cb0*/  @!P1 LDC R20, c[0x0][0x384] ;  /* 0x0000e100ff149b82 */ /* 0x000e240000000800 */
[----:B0-----:R-:W-:-:S04]  /*0cc0*/  @!P1 ISETP.GE.AND P5, PT, R23, R20, PT ;  /* 0x000000141700920c */ /* 0x001fc80003fa6270 */
[----:B------:R-:W-:Y:S02]  /*0cd0*/  @!P1 SEL R19, R20, RZ, P5 ;  /* 0x000000ff14139207 */ /* 0x000fe40002800000 */
[----:B------:R-:W-:-:S03]  /*0ce0*/  @!P4 ISETP.GE.AND P5, PT, R13, RZ, PT ;  /* 0x000000ff0d00c20c */ /* 0x000fc60003fa6270 */
[----:B------:R-:W-:Y:S01]  /*0cf0*/  @!P1 IMAD.MOV R19, RZ, RZ, -R19 ;  /* 0x000000ffff139224 */ /* 0x000fe200078e0a13 */
[----:B------:R-:W-:Y:S01]  /*0d00*/  @!P4 SEL R26, R25, R18, P5 ;  /* 0x00000012191ac207 */ /* 0x000fe20002800000 */
[----:B------:R-:W-:Y:S01]  /*0d10*/  @!P2 IMAD.MOV R25, RZ, RZ, -R14 ;  /* 0x000000ffff19a224 */ /* 0x000fe200078e0a0e */
[----:B------:R-:W-:-:S03]  /*0d20*/  @!P2 ISETP.GE.AND P5, PT, R17, RZ, PT ;  /* 0x000000ff1100a20c */ /* 0x000fc60003fa6270 */
[----:B------:R-:W-:Y:S01]  /*0d30*/  @!P4 IMAD.IADD R26, R13, 0x1, R26 ;  /* 0x000000010d1ac824 */ /* 0x000fe200078e021a */
[----:B------:R-:W-:Y:S02]  /*0d40*/  @!P2 SEL R28, R25, R16, P5 ;  /* 0x00000010191ca207 */ /* 0x000fe40002800000 */
[----:B------:R-:W-:Y:S01]  /*0d50*/  @!P3 ISETP.GE.AND P5, PT, R21, RZ, PT ;  /* 0x000000ff1500b20c */ /* 0x000fe20003fa6270 */
[----:B------:R-:W-:-:S03]  /*0d60*/  @!P4 IMAD R27, R26, R18, R11 ;  /* 0x000000121a1bc224 */ /* 0x000fc600078e020b */
[----:B------:R-:W-:Y:S02]  /*0d70*/  @!P3 SEL R12, R15, R24, P5 ;  /* 0x000000180f0cb207 */ /* 0x000fe40002800000 */
[----:B------:R-:W-:Y:S01]  /*0d80*/  @!P1 ISETP.GE.AND P5, PT, R23, RZ, PT ;  /* 0x000000ff1700920c */ /* 0x000fe20003fa6270 */
[----:B------:R-:W0:Y:S03]  /*0d90*/  @!P4 LDC.64 R14, c[0x0][0x388] ;  /* 0x0000e200ff0ecb82 */ /* 0x000e260000000a00 */
[----:B------:R-:W-:-:S05]  /*0da0*/  @!P1 SEL R22, R19, R20, P5 ;  /* 0x0000001413169207 */ /* 0x000fca0002800000 */
[----:B------:R-:W1:Y:S01]  /*0db0*/  @!P2 LDC.64 R18, c[0x0][0x388] ;  /* 0x0000e200ff12ab82 */ /* 0x000e620000000a00 */
[----:B------:R-:W-:-:S04]  /*0dc0*/  @!P2 IMAD.IADD R28, R17, 0x1, R28 ;  /* 0x00000001111ca824 */ /* 0x000fc800078e021c */
[----:B------:R-:W-:Y:S02]  /*0dd0*/  @!P2 IMAD R17, R28, R16, R11 ;  /* 0x000000101c11a224 */ /* 0x000fe400078e020b */
[----:B0-----:R-:W-:Y:S02]  /*0de0*/  @!P4 IMAD.WIDE R26, R27, 0x4, R14 ;  /* 0x000000041b1ac825 */ /* 0x001fe400078e020e */
[----:B------:R-:W0:Y:S04]  /*0df0*/  @!P3 LDC.64 R14, c[0x0][0x388] ;  /* 0x0000e200ff0ebb82 */ /* 0x000e280000000a00 */
[----:B------:R-:W2:Y:S01]  /*0e00*/  @!P4 LDG.E R26, desc[UR6][R26.64] ;  /* 0x000000061a1ac981 */ /* 0x000ea2000c1e1900 */
[----:B-1----:R-:W-:-:S03]  /*0e10*/  @!P2 IMAD.WIDE R18, R17, 0x4, R18 ;  /* 0x000000041112a825 */ /* 0x002fc600078e0212 */
[----:B------:R-:W1:Y:S01]  /*0e20*/  @!P1 LDC.64 R16, c[0x0][0x388] ;  /* 0x0000e200ff109b82 */ /* 0x000e620000000a00 */
[----:B------:R-:W-:Y:S02]  /*0e30*/  @!P3 IMAD.IADD R12, R21, 0x1, R12 ;  /* 0x00000001150cb824 */ /* 0x000fe400078e020c */
[----:B------:R-:W3:Y:S01]  /*0e40*/  @!P2 LDG.E R18, desc[UR6][R18.64] ;  /* 0x000000061212a981 */ /* 0x000ee2000c1e1900 */
[----:B------:R-:W-:Y:S02]  /*0e50*/  @!P1 IMAD.IADD R22, R23, 0x1, R22 ;  /* 0x0000000117169824 */ /* 0x000fe400078e0216 */
[----:B------:R-:W-:-:S04]  /*0e60*/  @!P3 IMAD R21, R12, R24, R11 ;  /* 0x000000180c15b224 */ /* 0x000fc800078e020b */
[----:B0-----:R-:W-:-:S04]  /*0e70*/  @!P3 IMAD.WIDE R14, R21, 0x4, R14 ;  /* 0x00000004150eb825 */ /* 0x001fc800078e020e */
[----:B------:R-:W-:Y:S02]  /*0e80*/  @!P1 IMAD R21, R22, R20, R11 ;  /* 0x0000001416159224 */ /* 0x000fe400078e020b */
[----:B------:R-:W4:Y:S02]  /*0e90*/  @!P3 LDG.E R14, desc[UR6][R14.64] ;  /* 0x000000060e0eb981 */ /* 0x000f24000c1e1900 */
[----:B-1----:R-:W-:-:S06]  /*0ea0*/  @!P1 IMAD.WIDE R16, R21, 0x4, R16 ;  /* 0x0000000415109825 */ /* 0x002fcc00078e0210 */
[----:B------:R-:W5:Y:S01]  /*0eb0*/  @!P1 LDG.E R16, desc[UR6][R16.64] ;  /* 0x0000000610109981 */ /* 0x000f62000c1e1900 */
[----:B------:R-:W-:Y:S01]  /*0ec0*/  VIADD R13, R13, 0x4 ;  /* 0x000000040d0d7836 */ /* 0x000fe20000000000 */
[----:B--2---:R-:W-:Y:S02]  /*0ed0*/  FSETP.NEU.OR P5, PT, R26, 1, P4 ;  /* 0x3f8000001a00780b */ /* 0x004fe400027ad400 */
[----:B---3--:R-:W-:-:S11]  /*0ee0*/  FSETP.NEU.OR P4, PT, R18, 1, P2 ;  /* 0x3f8000001200780b */ /* 0x008fd6000178d400 */
[----:B------:R-:W-:-:S04]  /*0ef0*/  @!P5 FADD R0, R0, 1 ;  /* 0x3f8000000000d421 */ /* 0x000fc80000000000 */
[----:B------:R-:W-:Y:S01]  /*0f00*/  @!P4 FADD R0, R0, 1 ;  /* 0x3f8000000000c421 */ /* 0x000fe20000000000 */
[----:B----4-:R-:W-:Y:S02]  /*0f10*/  FSETP.NEU.OR P4, PT, R14, 1, P3 ;  /* 0x3f8000000e00780b */ /* 0x010fe40001f8d400 */
[----:B-----5:R-:W-:-:S11]  /*0f20*/  FSETP.NEU.OR P2, PT, R16, 1, P1 ;  /* 0x3f8000001000780b */ /* 0x020fd60000f4d400 */
[----:B------:R-:W-:-:S04]  /*0f30*/  @!P4 FADD R0, R0, 1 ;  /* 0x3f8000000000c421 */ /* 0x000fc80000000000 */
[----:B------:R-:W-:-:S07]  /*0f40*/  @!P2 FADD R0, R0, 1 ;  /* 0x3f8000000000a421 */ /* 0x000fce0000000000 */
.L_x_6:
[----:B------:R-:W-:Y:S05]  /*0f50*/  BRA.U !UP0, `(.L_x_7) ;  /* 0x0000000108807547 */ /* 0x000fea000b800000 */
[C---:B------:R-:W-:Y:S01]  /*0f60*/  ISETP.NE.AND P1, PT, R13.reuse, R2, PT ;  /* 0x000000020d00720c */ /* 0x040fe20003f25270 */
[----:B------:R-:W-:-:S03]  /*0f70*/  VIADD R23, R13, 0x1 ;  /* 0x000000010d177836 */ /* 0x000fc60000000000 */
[----:B------:R-:W-:Y:S02]  /*0f80*/  ISETP.EQ.AND P1, PT, R8, R3, !P1 ;  /* 0x000000030800720c */ /* 0x000fe40004f22270 */
[----:B------:R-:W-:-:S04]  /*0f90*/  ISETP.NE.AND P2, PT, R23, R2, PT ;  /* 0x000000021700720c */ /* 0x000fc80003f45270 */
[----:B------:R-:W-:-:S07]  /*0fa0*/  ISETP.EQ.AND P2, PT, R8, R3, !P2 ;  /* 0x000000030800720c */ /* 0x000fce0005742270 */
[----:B------:R-:W0:Y:S01]  /*0fb0*/  @!P1 LDC R20, c[0x0][0x384] ;  /* 0x0000e100ff149b82 */ /* 0x000e220000000800 */
[----:B------:R-:W-:-:S07]  /*0fc0*/  @!P1 ISETP.GE.AND P4, PT, R13, RZ, PT ;  /* 0x000000ff0d00920c */ /* 0x000fce0003f86270 */
[----:B------:R-:W1:Y:S08]  /*0fd0*/  @!P2 LDC R12, c[0x0][0x384] ;  /* 0x0000e100ff0cab82 */ /* 0x000e700000000800 */
[----:B------:R-:W2:Y:S01]  /*0fe0*/  @!P1 LDC.64 R16, c[0x0][0x388] ;  /* 0x0000e200ff109b82 */ /* 0x000ea20000000a00 */
[----:B0-----:R-:W-:-:S04]  /*0ff0*/  @!P1 ISETP.GE.AND P3, PT, R13, R20, PT ;  /* 0x000000140d00920c */ /* 0x001fc80003f66270 */
[----:B------:R-:W-:Y:S02]  /*1000*/  @!P1 SEL R14, R20, RZ, P3 ;  /* 0x000000ff140e9207 */ /* 0x000fe40001800000 */
[----:B-1----:R-:W-:-:S03]  /*1010*/  @!P2 ISETP.GE.AND P3, PT, R23, R12, PT ;  /* 0x0000000c1700a20c */ /* 0x002fc60003f66270 */
[----:B------:R-:W-:Y:S02]  /*1020*/  @!P1 IMAD.MOV R19, RZ, RZ, -R14 ;  /* 0x000000ffff139224 */ /* 0x000fe400078e0a0e */
[----:B------:R-:W0:Y:S01]  /*1030*/  @!P2 LDC.64 R14, c[0x0][0x388] ;  /* 0x0000e200ff0eab82 */ /* 0x000e220000000a00 */
[----:B------:R-:W-:Y:S02]  /*1040*/  @!P2 SEL R18, R12, RZ, P3 ;  /* 0x000000ff0c12a207 */ /* 0x000fe40001800000 */
[----:B------:R-:W-:Y:S02]  /*1050*/  @!P1 SEL R22, R19, R20, P4 ;  /* 0x0000001413169207 */ /* 0x000fe40002000000 */
[----:B------:R-:W-:Y:S01]  /*1060*/  @!P2 ISETP.GE.AND P3, PT, R23, RZ, PT ;  /* 0x000000ff1700a20c */ /* 0x000fe20003f66270 */
[----:B------:R-:W-:Y:S02]  /*1070*/  @!P2 IMAD.MOV R19, RZ, RZ, -R18 ;  /* 0x000000ffff13a224 */ /* 0x000fe400078e0a12 */
[----:B------:R-:W-:-:S03]  /*1080*/  @!P1 IMAD.IADD R22, R13, 0x1, R22 ;  /* 0x000000010d169824 */ /* 0x000fc600078e0216 */
[----:B------:R-:W-:Y:S01]  /*1090*/  @!P2 SEL R18, R19, R12, P3 ;  /* 0x0000000c1312a207 */ /* 0x000fe20001800000 */
[----:B------:R-:W-:-:S04]  /*10a0*/  @!P1 IMAD R21, R22, R20, R11 ;  /* 0x0000001416159224 */ /* 0x000fc800078e020b */
[----:B------:R-:W-:Y:S02]  /*10b0*/  @!P2 IMAD.IADD R18, R23, 0x1, R18 ;  /* 0x000000011712a824 */ /* 0x000fe400078e0212 */
[----:B--2---:R-:W-:-:S04]  /*10c0*/  @!P1 IMAD.WIDE R16, R21, 0x4, R16 ;  /* 0x0000000415109825 */ /* 0x004fc800078e0210 */
[----:B------:R-:W-:Y:S02]  /*10d0*/  @!P2 IMAD R19, R18, R12, R11 ;  /* 0x0000000c1213a224 */ /* 0x000fe400078e020b */
[----:B------:R-:W2:Y:S02]  /*10e0*/  @!P1 LDG.E R16, desc[UR6][R16.64] ;  /* 0x0000000610109981 */ /* 0x000ea4000c1e1900 */
[----:B0-----:R-:W-:-:S06]  /*10f0*/  @!P2 IMAD.WIDE R14, R19, 0x4, R14 ;  /* 0x00000004130ea825 */ /* 0x001fcc00078e020e */
[----:B------:R-:W3:Y:S01]  /*1100*/  @!P2 LDG.E R14, desc[UR6][R14.64] ;  /* 0x000000060e0ea981 */ /* 0x000ee2000c1e1900 */
[----:B------:R-:W-:Y:S01]  /*1110*/  VIADD R13, R13, 0x2 ;  /* 0x000000020d0d7836 */ /* 0x000fe20000000000 */
[----:B--2---:R-:W-:Y:S02]  /*1120*/  FSETP.NEU.OR P3, PT, R16, 1, P1 ;  /* 0x3f8000001000780b */ /* 0x004fe40000f6d400 */
[----:B---3--:R-:W-:-:S11]  /*1130*/  FSETP.NEU.OR P4, PT, R14, 1, P2 ;  /* 0x3f8000000e00780b */ /* 0x008fd6000178d400 */
[----:B------:R-:W-:-:S04]  /*1140*/  @!P3 FADD R0, R0, 1 ;  /* 0x3f8000000000b421 */ /* 0x000fc80000000000 */
[----:B------:R-:W-:-:S07]  /*1150*/  @!P4 FADD R0, R0, 1 ;  /* 0x3f8000000000c421 */ /* 0x000fce0000000000 */
.L_x_7:
[----:B------:R-:W-:-:S13]  /*1160*/  ISETP.NE.AND P1, PT, R13, R2, PT ;  /* 0x000000020d00720c */ /* 0x000fda0003f25270 */
[----:B------:R-:W-:Y:S05]  /*1170*/  @!P1 BRA P0, `(.L_x_3) ;  /* 0x0000000000349947 */ /* 0x000fea0000000000 */
[----:B------:R-:W0:Y:S08]  /*1180*/  LDC R16, c[0x0][0x384] ;  /* 0x0000e100ff107b82 */ /* 0x000e300000000800 */
[----:B------:R-:W1:Y:S01]  /*1190*/  LDC.64 R14, c[0x0][0x388] ;  /* 0x0000e200ff0e7b82 */ /* 0x000e620000000a00 */
[----:B0-----:R-:W-:-:S04]  /*11a0*/  ISETP.GE.AND P0, PT, R13, R16, PT ;  /* 0x000000100d00720c */ /* 0x001fc80003f06270 */
[----:B------:R-:W-:Y:S02]  /*11b0*/  SEL R12, R16, RZ, P0 ;  /* 0x000000ff100c7207 */ /* 0x000fe40000000000 */
[----:B------:R-:W-:-:S03]  /*11c0*/  ISETP.GE.AND P0, PT, R13, RZ, PT ;  /* 0x000000ff0d00720c */ /* 0x000fc60003f06270 */
[----:B------:R-:W-:-:S05]  /*11d0*/  IMAD.MOV R12, RZ, RZ, -R12 ;  /* 0x000000ffff0c7224 */ /* 0x000fca00078e0a0c */
[----:B------:R-:W-:-:S05]  /*11e0*/  SEL R12, R12, R16, P0 ;  /* 0x000000100c0c7207 */ /* 0x000fca0000000000 */
[----:B------:R-:W-:-:S04]  /*11f0*/  IMAD.IADD R12, R12, 0x1, R13 ;  /* 0x000000010c0c7824 */ /* 0x000fc800078e020d */
[----:B------:R-:W-:-:S04]  /*1200*/  IMAD R11, R12, R16, R11 ;  /* 0x000000100c0b7224 */ /* 0x000fc800078e020b */
[----:B-1----:R-:W-:-:S06]  /*1210*/  IMAD.WIDE R14, R11, 0x4, R14 ;  /* 0x000000040b0e7825 */ /* 0x002fcc00078e020e */
[----:B------:R-:W2:Y:S02]  /*1220*/  LDG.E R14, desc[UR6][R14.64] ;  /* 0x000000060e0e7981 */ /* 0x000ea4000c1e1900 */
[----:B--2---:R-:W-:-:S13]  /*1230*/  FSETP.NEU.AND P0, PT, R14, 1, PT ;  /* 0x3f8000000e00780b */ /* 0x004fda0003f0d000 */
[----:B------:R-:W-:-:S07]  /*1240*/  @!P0 FADD R0, R0, 1 ;  /* 0x3f80000000008421 */ /* 0x000fce0000000000 */
.L_x_3:
[----:B------:R-:W-:Y:S05]  /*1250*/  BSYNC.RECONVERGENT B1 ;  /* 0x0000000000017941 */ /* 0x000fea0003800200 */
.L_x_2:
[C---:B------:R-:W-:Y:S01]  /*1260*/  ISETP.NE.AND P0, PT, R8.reuse, R4, PT ;  /* 0x000000040800720c */ /* 0x040fe20003f05270 */
[----:B------:R-:W-:-:S12]  /*1270*/  VIADD R8, R8, 0x1 ;  /* 0x0000000108087836 */ /* 0x000fd80000000000 */
[----:B------:R-:W-:Y:S05]  /*1280*/  @P0 BRA `(.L_x_8) ;  /* 0xffffffec00d80947 */ /* 0x000fea000383ffff */
.L_x_1:
[----:B------:R-:W-:Y:S05]  /*1290*/  BSYNC.RECONVERGENT B0 ;  /* 0x0000000000007941 */ /* 0x000fea0003800200 */
.L_x_0:
[----:B------:R-:W0:Y:S01]  /*12a0*/  LDC.64 R4, c[0x0][0x390] ;  /* 0x0000e400ff047b82 */ /* 0x000e220000000a00 */
[----:B------:R-:W1:Y:S02]  /*12b0*/  LDCU UR4, c[0x0][0x384] ;  /* 0x00007080ff0477ac */ /* 0x000e640008000800 */
[----:B-1----:R-:W-:-:S04]  /*12c0*/  IMAD R3, R2, UR4, R3 ;  /* 0x0000000402037c24 */ /* 0x002fc8000f8e0203 */
[----:B0-----:R-:W-:Y:S01]  /*12d0*/  IMAD.WIDE R2, R3, 0x4, R4 ;  /* 0x0000000403027825 */ /* 0x001fe200078e0204 */
[----:B------:R-:W-:Y:S06]  /*12e0*/  BAR.SYNC.DEFER_BLOCKING 0x0 ;  /* 0x0000000000007b1d */ /* 0x000fec0000010000 */
[----:B------:R-:W-:Y:S01]  /*12f0*/  STG.E desc[UR6][R2.64], R0 ;  /* 0x0000000002007986 */ /* 0x000fe2000c101906 */
[----:B------:R-:W-:Y:S05]  /*1300*/  EXIT ;  /* 0x000000000000794d */ /* 0x000fea0003800000 */
.L_x_9:
[----:B------:R-:W-:-:S00]  /*1310*/  BRA `(.L_x_9) ;  /* 0xfffffffc00fc7947 */ /* 0x000fc0000383ffff */
[----:B------:R-:W-:-:S00]  /*1320*/  NOP ;  /* 0x0000000000007918 */ /* 0x000fc00000000000 */
        /* <DEDUP_REMOVED lines=13> */
.L_x_177:


//--------------------- .text.STATE_COMPUTATION   --------------------------
	.section	.text.STATE_COMPUTATION,"ax",@progbits
	.align	128
        .global         STATE_COMPUTATION
        .type           STATE_COMPUTATION,@function
        .size           STATE_COMPUTATION,(.L_x_178 - STATE_COMPUTATION)
        .other          STATE_COMPUTATION,@"STO_CUDA_ENTRY STV_DEFAULT"
STATE_COMPUTATION:
.text.STATE_COMPUTATION:
        /* <DEDUP_REMOVED lines=31> */
.L_x_18:
        /* <DEDUP_REMOVED lines=17> */
.L_x_15:
        /* <DEDUP_REMOVED lines=47> */
[----:B------:R-:W-:Y:S02]  /*05f0*/  @!P4 IMAD.MOV R23, RZ, RZ, -R14 ;  /* 0x000000ffff17c224 */ /* 0x000fe400078e0a0e */
[----:B------:R-:W-:Y:S01]  /*0600*/  @!P3 IMAD R21, R21, R12, R11 ;  /* 0x0000000c1515b224 */ /* 0x000fe200078e020b */
[----:B--2---:R-:W-:-:S13]  /*0610*/  FSETP.NEU.OR P6, PT, R16, -1, P5 ;  /* 0xbf8000001000780b */ /* 0x004fda0002fcd400 */
[----:B------:R-:W-:Y:S01]  /*0620*/  @!P6 FADD R0, R0, -1 ;  /* 0xbf8000000000e421 */ /* 0x000fe20000000000 */
[----:B------:R-:W-:Y:S02]  /*0630*/  FSETP.NEU.OR P6, PT, R16, 1, P5 ;  /* 0x3f8000001000780b */ /* 0x000fe40002fcd400 */
[----:B------:R-:W0:Y:S11]  /*0640*/  @!P3 LDC.64 R16, c[0x0][0x388] ;  /* 0x0000e200ff10bb82 */ /* 0x000e360000000a00 */
[----:B------:R-:W-:Y:S01]  /*0650*/  @!P6 FADD R0, R0, 1 ;  /* 0x3f8000000000e421 */ /* 0x000fe20000000000 */
[----:B------:R-:W-:-:S04]  /*0660*/  @!P4 ISETP.GE.AND P6, PT, R15, RZ, PT ;  /* 0x000000ff0f00c20c */ /* 0x000fc80003fc6270 */
[----:B------:R-:W-:Y:S01]  /*0670*/  @!P4 SEL R22, R23, R24, P6 ;  /* 0x000000181716c207 */ /* 0x000fe20003000000 */
[----:B------:R-:W-:-:S05]  /*0680*/  VIADD R23, R13, 0x5 ;  /* 0x000000050d177836 */ /* 0x000fca0000000000 */
[----:B------:R-:W-:Y:S01]  /*0690*/  ISETP.NE.AND P5, PT, R23, R2, PT ;  /* 0x000000021700720c */ /* 0x000fe20003fa5270 */
[----:B0-----:R-:W-:-:S03]  /*06a0*/  @!P3 IMAD.WIDE R16, R21, 0x4, R16 ;  /* 0x000000041510b825 */ /* 0x001fc600078e0210 */
[----:B------:R-:W-:-:S03]  /*06b0*/  ISETP.EQ.AND P5, PT, R8, R3, !P5 ;  /* 0x000000030800720c */ /* 0x000fc60006fa2270 */
[----:B------:R-:W2:Y:S10]  /*06c0*/  @!P3 LDG.E R16, desc[UR6][R16.64] ;  /* 0x000000061010b981 */ /* 0x000eb4000c1e1900 */
[----:B------:R-:W0:Y:S02]  /*06d0*/  @!P5 LDC R20, c[0x0][0x384] ;  /* 0x0000e100ff14db82 */ /* 0x000e240000000800 */
[----:B0-----:R-:W-:-:S04]  /*06e0*/  @!P5 ISETP.GE.AND P6, PT, R23, R20, PT ;  /* 0x000000141700d20c */ /* 0x001fc80003fc6270 */
[----:B------:R-:W-:Y:S01]  /*06f0*/  @!P5 SEL R14, R20, RZ, P6 ;  /* 0x000000ff140ed207 */ /* 0x000fe20003000000 */
[----:B------:R-:W-:-:S04]  /*0700*/  @!P1 IMAD.IADD R28, R25, 0x1, R28 ;  /* 0x00000001191c9824 */ /* 0x000fc800078e021c */
[----:B------:R-:W-:Y:S01]  /*0710*/  @!P1 IMAD R25, R28, R26, R11 ;  /* 0x0000001a1c199224 */ /* 0x000fe200078e020b */
[----:B--2---:R-:W-:-:S13]  /*0720*/  FSETP.NEU.OR P6, PT, R16, -1, P3 ;  /* 0xbf8000001000780b */ /* 0x004fda0001fcd400 */
[----:B------:R-:W-:Y:S01]  /*0730*/  @!P6 FADD R0, R0, -1 ;  /* 0xbf8000000000e421 */ /* 0x000fe20000000000 */
[----:B------:R-:W-:Y:S02]  /*0740*/  FSETP.NEU.OR P6, PT, R16, 1, P3 ;  /* 0x3f8000001000780b */ /* 0x000fe40001fcd400 */
        /* <DEDUP_REMOVED lines=33> */
[----:B------:R-:W-:Y:S01]  /*0960*/  @!P4 IMAD R15, R22, R24, R11 ;  /* 0x00000018160fc224 */ /* 0x000fe200078e020b */
[----:B--2---:R-:W-:-:S13]  /*0970*/  FSETP.NEU.OR P6, PT, R16, -1, P2 ;  /* 0xbf8000001000780b */ /* 0x004fda00017cd400 */
[----:B------:R-:W-:Y:S01]  /*0980*/  @!P6 FADD R0, R0, -1 ;  /* 0xbf8000000000e421 */ /* 0x000fe20000000000 */
[----:B------:R-:W-:Y:S02]  /*0990*/  FSETP.NEU.OR P6, PT, R16, 1, P2 ;  /* 0x3f8000001000780b */ /* 0x000fe400017cd400 */
[----:B------:R-:W0:Y:S11]  /*09a0*/  @!P5 LDC.64 R16, c[0x0][0x388] ;  /* 0x0000e200ff10db82 */ /* 0x000e360000000a00 */
[----:B------:R-:W-:Y:S01]  /*09b0*/  @!P6 FADD R0, R0, 1 ;  /* 0x3f8000000000e421 */ /* 0x000fe20000000000 */
[----:B------:R-:W-:-:S04]  /*09c0*/  @!P1 ISETP.GE.AND P6, PT, R25, RZ, PT ;  /* 0x000000ff1900920c */ /* 0x000fc80003fc6270 */
[----:B------:R-:W-:Y:S02]  /*09d0*/  @!P1 SEL R27, R19, R28, P6 ;  /* 0x0000001c131b9207 */ /* 0x000fe40003000000 */
[----:B------:R-:W1:Y:S02]  /*09e0*/  @!P4 LDC.64 R18, c[0x0][0x388] ;  /* 0x0000e200ff12cb82 */ /* 0x000e640000000a00 */
[----:B-1----:R-:W-:-:S06]  /*09f0*/  @!P4 IMAD.WIDE R18, R15, 0x4, R18 ;  /* 0x000000040f12c825 */ /* 0x002fcc00078e0212 */
[----:B------:R-:W2:Y:S01]  /*0a00*/  @!P4 LDG.E R18, desc[UR6][R18.64] ;  /* 0x000000061212c981 */ /* 0x000ea2000c1e1900 */
[----:B------:R-:W-:-:S04]  /*0a10*/  @!P5 IMAD.IADD R14, R23, 0x1, R14 ;  /* 0x00000001170ed824 */ /* 0x000fc800078e020e */
[----:B------:R-:W-:-:S04]  /*0a20*/  @!P5 IMAD R15, R14, R20, R11 ;  /* 0x000000140e0fd224 */ /* 0x000fc800078e020b */
[----:B0-----:R-:W-:Y:S02]  /*0a30*/  @!P5 IMAD.WIDE R16, R15, 0x4, R16 ;  /* 0x000000040f10d825 */ /* 0x001fe400078e0210 */
[----:B------:R-:W0:Y:S04]  /*0a40*/  @!P3 LDC.64 R14, c[0x0][0x388] ;  /* 0x0000e200ff0ebb82 */ /* 0x000e280000000a00 */
[----:B------:R-:W3:Y:S01]  /*0a50*/  @!P5 LDG.E R16, desc[UR6][R16.64] ;  /* 0x000000061010d981 */ /* 0x000ee2000c1e1900 */
[----:B------:R-:W-:-:S04]  /*0a60*/  @!P3 IMAD.IADD R26, R21, 0x1, R26 ;  /* 0x00000001151ab824 */ /* 0x000fc800078e021a */
[----:B------:R-:W-:Y:S02]  /*0a70*/  @!P3 IMAD R21, R26, R12, R11 ;  /* 0x0000000c1a15b224 */ /* 0x000fe400078e020b */
[----:B------:R-:W-:Y:S02]  /*0a80*/  @!P1 IMAD.IADD R27, R25, 0x1, R27 ;  /* 0x00000001191b9824 */ /* 0x000fe400078e021b */
[----:B0-----:R-:W-:-:S06]  /*0a90*/  @!P3 IMAD.WIDE R14, R21, 0x4, R14 ;  /* 0x00000004150eb825 */ /* 0x001fcc00078e020e */
[----:B------:R-:W4:Y:S01]  /*0aa0*/  @!P3 LDG.E R14, desc[UR6][R14.64] ;  /* 0x000000060e0eb981 */ /* 0x000f22000c1e1900 */
[----:B------:R-:W-:Y:S01]  /*0ab0*/  @!P1 IMAD R27, R27, R28, R11 ;  /* 0x0000001c1b1b9224 */ /* 0x000fe200078e020b */
[----:B--2---:R-:W-:-:S13]  /*0ac0*/  FSETP.NEU.OR P2, PT, R18, -1, P4 ;  /* 0xbf8000001200780b */ /* 0x004fda000274d400 */
[----:B------:R-:W-:Y:S01]  /*0ad0*/  @!P2 FADD R0, R0, -1 ;  /* 0xbf8000000000a421 */ /* 0x000fe20000000000 */
[----:B------:R-:W-:Y:S02]  /*0ae0*/  FSETP.NEU.OR P2, PT, R18, 1, P4 ;  /* 0x3f8000001200780b */ /* 0x000fe4000274d400 */
[----:B------:R-:W0:Y:S02]  /*0af0*/  @!P1 LDC.64 R18, c[0x0][0x388] ;  /* 0x0000e200ff129b82 */ /* 0x000e240000000a00 */
[----:B0-----:R-:W-:-:S06]  /*0b00*/  @!P1 IMAD.WIDE R18, R27, 0x4, R18 ;  /* 0x000000041b129825 */ /* 0x001fcc00078e0212 */
[----:B------:R-:W2:Y:S03]  /*0b10*/  @!P1 LDG.E R18, desc[UR6][R18.64] ;  /* 0x0000000612129981 */ /* 0x000ea6000c1e1900 */
[----:B------:R-:W-:Y:S01]  /*0b20*/  @!P2 FADD R0, R0, 1 ;  /* 0x3f8000000000a421 */ /* 0x000fe20000000000 */
[----:B---3--:R-:W-:-:S13]  /*0b30*/  FSETP.NEU.OR P2, PT, R16, -1, P5 ;  /* 0xbf8000001000780b */ /* 0x008fda0002f4d400 */
[----:B------:R-:W-:Y:S01]  /*0b40*/  @!P2 FADD R0, R0, -1 ;  /* 0xbf8000000000a421 */ /* 0x000fe20000000000 */
[----:B------:R-:W-:Y:S02]  /*0b50*/  FSETP.NEU.OR P2, PT, R16, 1, P5 ;  /* 0x3f8000001000780b */ /* 0x000fe40002f4d400 */
[----:B----4-:R-:W-:-:S11]  /*0b60*/  FSETP.NEU.OR P4, PT, R14, 1, P3 ;  /* 0x3f8000000e00780b */ /* 0x010fd60001f8d400 */
[----:B------:R-:W-:Y:S01]  /*0b70*/  @!P2 FADD R0, R0, 1 ;  /* 0x3f8000000000a421 */ /* 0x000fe20000000000 */
[----:B------:R-:W-:Y:S01]  /*0b80*/  FSETP.NEU.OR P2, PT, R14, -1, P3 ;  /* 0xbf8000000e00780b */ /* 0x000fe20001f4d400 */
[----:B------:R-:W-:-:S12]  /*0b90*/  UIADD3 UR4, UPT, UPT, UR4, 0x8, URZ ;  /* 0x0000000804047890 */ /* 0x000fd8000fffe0ff */
[----:B------:R-:W-:-:S04]  /*0ba0*/  @!P2 FADD R0, R0, -1 ;  /* 0xbf8000000000a421 */ /* 0x000fc80000000000 */
[----:B------:R-:W-:Y:S01]  /*0bb0*/  @!P4 FADD R0, R0, 1 ;  /* 0x3f8000000000c421 */ /* 0x000fe20000000000 */
[----:B------:R-:W-:Y:S01]  /*0bc0*/  VIADD R13, R13, 0x8 ;  /* 0x000000080d0d7836 */ /* 0x000fe20000000000 */
[C---:B--2---:R-:W-:Y:S02]  /*0bd0*/  FSETP.NEU.OR P2, PT, R18.reuse, -1, P1 ;  /* 0xbf8000001200780b */ /* 0x044fe40000f4d400 */
[----:B------:R-:W-:-:S11]  /*0be0*/  FSETP.NEU.OR P4, PT, R18, 1, P1 ;  /* 0x3f8000001200780b */ /* 0x000fd60000f8d400 */
[----:B------:R-:W-:Y:S01]  /*0bf0*/  @!P2 FADD R0, R0, -1 ;  /* 0xbf8000000000a421 */ /* 0x000fe20000000000 */
[----:B------:R-:W-:-:S03]  /*0c00*/  ISETP.NE.AND P2, PT, R7, UR4, PT ;  /* 0x0000000407007c0c */ /* 0x000fc6000bf45270 */
[----:B------:R-:W-:-:S10]  /*0c10*/  @!P4 FADD R0, R0, 1 ;  /* 0x3f8000000000c421 */ /* 0x000fd40000000000 */
[----:B------:R-:W-:Y:S05]  /*0c20*/  @P2 BRA `(.L_x_15) ;  /* 0xfffffff400b42947 */ /* 0x000fea000383ffff */
.L_x_14:
        /* <DEDUP_REMOVED lines=30> */
[----:B------:R-:W-:Y:S02]  /*0e10*/  @!P4 SEL R18, R27, R16, P5 ;  /* 0x000000101b12c207 */ /* 0x000fe40002800000 */
[----:B------:R-:W-:-:S03]  /*0e20*/  @!P3 ISETP.GE.AND P5, PT, R25, RZ, PT ;  /* 0x000000ff1900b20c */ /* 0x000fc60003fa6270 */
[----:B------:R-:W-:Y:S01]  /*0e30*/  @!P4 IMAD.IADD R18, R13, 0x1, R18 ;  /* 0x000000010d12c824 */ /* 0x000fe200078e0212 */
[----:B------:R-:W-:Y:S02]  /*0e40*/  @!P3 SEL R28, R15, R26, P5 ;  /* 0x0000001a0f1cb207 */ /* 0x000fe40002800000 */
[----:B------:R-:W0:Y:S01]  /*0e50*/  @!P4 LDC.64 R14, c[0x0][0x388] ;  /* 0x0000e200ff0ecb82 */ /* 0x000e220000000a00 */
[----:B------:R-:W-:-:S04]  /*0e60*/  @!P2 ISETP.GE.AND P5, PT, R23, RZ, PT ;  /* 0x000000ff1700a20c */ /* 0x000fc80003fa6270 */
[----:B------:R-:W-:Y:S01]  /*0e70*/  @!P2 SEL R24, R17, R22, P5 ;  /* 0x000000161118a207 */ /* 0x000fe20002800000 */
[----:B------:R-:W-:Y:S01]  /*0e80*/  @!P4 IMAD R17, R18, R16, R11 ;  /* 0x000000101211c224 */ /* 0x000fe200078e020b */
[----:B------:R-:W-:-:S04]  /*0e90*/  @!P1 ISETP.GE.AND P5, PT, R21, RZ, PT ;  /* 0x000000ff1500920c */ /* 0x000fc80003fa6270 */
[----:B------:R-:W-:Y:S02]  /*0ea0*/  @!P1 SEL R20, R19, R12, P5 ;  /* 0x0000000c13149207 */ /* 0x000fe40002800000 */
[----:B------:R-:W1:Y:S01]  /*0eb0*/  @!P3 LDC.64 R18, c[0x0][0x388] ;  /* 0x0000e200ff12bb82 */ /* 0x000e620000000a00 */
[----:B0-----:R-:W-:-:S06]  /*0ec0*/  @!P4 IMAD.WIDE R16, R17, 0x4, R14 ;  /* 0x000000041110c825 */ /* 0x001fcc00078e020e */
[----:B------:R-:W2:Y:S01]  /*0ed0*/  @!P4 LDG.E R16, desc[UR6][R16.64] ;  /* 0x000000061010c981 */ /* 0x000ea2000c1e1900 */
[----:B------:R-:W-:-:S04]  /*0ee0*/  @!P3 IMAD.IADD R28, R25, 0x1, R28 ;  /* 0x00000001191cb824 */ /* 0x000fc800078e021c */
[----:B------:R-:W-:-:S04]  /*0ef0*/  @!P3 IMAD R15, R28, R26, R11 ;  /* 0x0000001a1c0fb224 */ /* 0x000fc800078e020b */
[----:B-1----:R-:W-:Y:S02]  /*0f00*/  @!P3 IMAD.WIDE R18, R15, 0x4, R18 ;  /* 0x000000040f12b825 */ /* 0x002fe400078e0212 */
        /* <DEDUP_REMOVED lines=11> */
[----:B------:R-:W0:Y:S01]  /*0fc0*/  @!P1 LDC.64 R16, c[0x0][0x388] ;  /* 0x0000e200ff109b82 */ /* 0x000e220000000a00 */
[----:B---3--:R-:W-:-:S10]  /*0fd0*/  FSETP.NEU.OR P4, PT, R18, -1, P3 ;  /* 0xbf8000001200780b */ /* 0x008fd40001f8d400 */
[----:B------:R-:W-:Y:S01]  /*0fe0*/  @!P5 FADD R0, R0, 1 ;  /* 0x3f8000000000d421 */ /* 0x000fe20000000000 */
[----:B0-----:R-:W-:-:S06]  /*0ff0*/  @!P1 IMAD.WIDE R16, R21, 0x4, R16 ;  /* 0x0000000415109825 */ /* 0x001fcc00078e0210 */
[----:B------:R-:W2:Y:S01]  /*1000*/  @!P1 LDG.E R16, desc[UR6][R16.64] ;  /* 0x0000000610109981 */ /* 0x000ea2000c1e1900 */
[----:B------:R-:W-:Y:S01]  /*1010*/  @!P4 FADD R0, R0, -1 ;  /* 0xbf8000000000c421 */ /* 0x000fe20000000000 */
[----:B------:R-:W-:Y:S02]  /*1020*/  FSETP.NEU.OR P4, PT, R18, 1, P3 ;  /* 0x3f8000001200780b */ /* 0x000fe40001f8d400 */
[----:B----4-:R-:W-:-:S11]  /*1030*/  FSETP.NEU.OR P3, PT, R14, 1, P2 ;  /* 0x3f8000000e00780b */ /* 0x010fd6000176d400 */
[----:B------:R-:W-:Y:S01]  /*1040*/  @!P4 FADD R0, R0, 1 ;  /* 0x3f8000000000c421 */ /* 0x000fe20000000000 */
[----:B------:R-:W-:-:S13]  /*1050*/  FSETP.NEU.OR P4, PT, R14, -1, P2 ;  /* 0xbf8000000e00780b */ /* 0x000fda000178d400 */
[----:B------:R-:W-:-:S04]  /*1060*/  @!P4 FADD R0, R0, -1 ;  /* 0xbf8000000000c421 */ /* 0x000fc80000000000 */
[----:B------:R-:W-:Y:S01]  /*1070*/  @!P3 FADD R0, R0, 1 ;  /* 0x3f8000000000b421 */ /* 0x000fe20000000000 */
[----:B------:R-:W-:Y:S01]  /*1080*/  VIADD R13, R13, 0x4 ;  /* 0x000000040d0d7836 */ /* 0x000fe20000000000 */
[C---:B--2---:R-:W-:Y:S02]  /*1090*/  FSETP.NEU.OR P4, PT, R16.reuse, -1, P1 ;  /* 0xbf8000001000780b */ /* 0x044fe40000f8d400 */
[----:B------:R-:W-:-:S11]  /*10a0*/  FSETP.NEU.OR P3, PT, R16, 1, P1 ;  /* 0x3f8000001000780b */ /* 0x000fd60000f6d400 */
[----:B------:R-:W-:-:S04]  /*10b0*/  @!P4 FADD R0, R0, -1 ;  /* 0xbf8000000000c421 */ /* 0x000fc80000000000 */
[----:B------:R-:W-:-:S07]  /*10c0*/  @!P3 FADD R0, R0, 1 ;  /* 0x3f8000000000b421 */ /* 0x000fce0000000000 */
.L_x_16:
        /* <DEDUP_REMOVED lines=13> */
[----:B------:R-:W-:Y:S01]  /*11a0*/  @!P1 IMAD.MOV R15, RZ, RZ, -R14 ;  /* 0x000000ffff0f9224 */ /* 0x000fe200078e0a0e */
[----:B------:R-:W-:-:S04]  /*11b0*/  @!P2 SEL R18, R12, RZ, P3 ;  /* 0x000000ff0c12a207 */ /* 0x000fc80001800000 */
[----:B------:R-:W-:Y:S02]  /*11c0*/  @!P1 SEL R22, R15, R20, P4 ;  /* 0x000000140f169207 */ /* 0x000fe40002000000 */
[----:B------:R-:W0:Y:S01]  /*11d0*/  @!P2 LDC.64 R14, c[0x0][0x388] ;  /* 0x0000e200ff0eab82 */ /* 0x000e220000000a00 */
[----:B------:R-:W-:Y:S01]  /*11e0*/  @!P2 IMAD.MOV R19, RZ, RZ, -R18 ;  /* 0x000000ffff13a224 */ /* 0x000fe200078e0a12 */
[----:B------:R-:W-:Y:S01]  /*11f0*/  @!P2 ISETP.GE.AND P3, PT, R23, RZ, PT ;  /* 0x000000ff1700a20c */ /* 0x000fe20003f66270 */
[----:B------:R-:W-:-:S03]  /*1200*/  @!P1 IMAD.IADD R22, R13, 0x1, R22 ;  /* 0x000000010d169824 */ /* 0x000fc600078e0216 */
[----:B------:R-:W-:Y:S01]  /*1210*/  @!P2 SEL R18, R19, R12, P3 ;  /* 0x0000000c1312a207 */ /* 0x000fe20001800000 */
[----:B------:R-:W-:-:S04]  /*1220*/  @!P1 IMAD R21, R22, R20, R11 ;  /* 0x0000001416159224 */ /* 0x000fc800078e020b */
[----:B--2---:R-:W-:-:S04]  /*1230*/  @!P1 IMAD.WIDE R16, R21, 0x4, R16 ;  /* 0x0000000415109825 */ /* 0x004fc800078e0210 */
[----:B------:R-:W-:Y:S02]  /*1240*/  @!P2 IMAD.IADD R18, R23, 0x1, R18 ;  /* 0x000000011712a824 */ /* 0x000fe400078e0212 */
[----:B------:R-:W2:Y:S02]  /*1250*/  @!P1 LDG.E R16, desc[UR6][R16.64] ;  /* 0x0000000610109981 */ /* 0x000ea4000c1e1900 */
[----:B------:R-:W-:-:S04]  /*1260*/  @!P2 IMAD R19, R18, R12, R11 ;  /* 0x0000000c1213a224 */ /* 0x000fc800078e020b */
[----:B0-----:R-:W-:-:S06]  /*1270*/  @!P2 IMAD.WIDE R14, R19, 0x4, R14 ;  /* 0x00000004130ea825 */ /* 0x001fcc00078e020e */
[----:B------:R-:W3:Y:S01]  /*1280*/  @!P2 LDG.E R14, desc[UR6][R14.64] ;  /* 0x000000060e0ea981 */ /* 0x000ee2000c1e1900 */
[----:B------:R-:W-:Y:S01]  /*1290*/  VIADD R13, R13, 0x2 ;  /* 0x000000020d0d7836 */ /* 0x000fe20000000000 */
[C---:B--2---:R-:W-:Y:S02]  /*12a0*/  FSETP.NEU.OR P4, PT, R16.reuse, -1, P1 ;  /* 0xbf8000001000780b */ /* 0x044fe40000f8d400 */
[----:B------:R-:W-:-:S11]  /*12b0*/  FSETP.NEU.OR P3, PT, R16, 1, P1 ;  /* 0x3f8000001000780b */ /* 0x000fd60000f6d400 */
[----:B------:R-:W-:Y:S01]  /*12c0*/  @!P4 FADD R0, R0, -1 ;  /* 0xbf8000000000c421 */ /* 0x000fe20000000000 */
[----:B---3--:R-:W-:-:S03]  /*12d0*/  FSETP.NEU.OR P4, PT, R14, -1, P2 ;  /* 0xbf8000000e00780b */ /* 0x008fc6000178d400 */
[----:B------:R-:W-:Y:S01]  /*12e0*/  @!P3 FADD R0, R0, 1 ;  /* 0x3f8000000000b421 */ /* 0x000fe20000000000 */
[----:B------:R-:W-:-:S09]  /*12f0*/  FSETP.NEU.OR P3, PT, R14, 1, P2 ;  /* 0x3f8000000e00780b */ /* 0x000fd2000176d400 */
[----:B------:R-:W-:-:S04]  /*1300*/  @!P4 FADD R0, R0, -1 ;  /* 0xbf8000000000c421 */ /* 0x000fc80000000000 */
[----:B------:R-:W-:-:S07]  /*1310*/  @!P3 FADD R0, R0, 1 ;  /* 0x3f8000000000b421 */ /* 0x000fce0000000000 */
.L_x_17:
        /* <DEDUP_REMOVED lines=13> */
[C---:B--2---:R-:W-:Y:S02]  /*13f0*/  FSETP.NEU.AND P0, PT, R14.reuse, -1, PT ;  /* 0xbf8000000e00780b */ /* 0x044fe40003f0d000 */
[----:B------:R-:W-:-:S11]  /*1400*/  FSETP.NEU.AND P1, PT, R14, 1, PT ;  /* 0x3f8000000e00780b */ /* 0x000fd60003f2d000 */
[----:B------:R-:W-:-:S04]  /*1410*/  @!P0 FADD R0, R0, -1 ;  /* 0xbf80000000008421 */ /* 0x000fc80000000000 */
[----:B------:R-:W-:-:S07]  /*1420*/  @!P1 FADD R0, R0, 1 ;  /* 0x3f80000000009421 */ /* 0x000fce0000000000 */
.L_x_13:
[----:B------:R-:W-:Y:S05]  /*1430*/  BSYNC.RECONVERGENT B1 ;  /* 0x0000000000017941 */ /* 0x000fea0003800200 */
.L_x_12:
[C---:B------:R-:W-:Y:S01]  /*1440*/  ISETP.NE.AND P0, PT, R8.reuse, R4, PT ;  /* 0x000000040800720c */ /* 0x040fe20003f05270 */
[----:B------:R-:W-:-:S12]  /*1450*/  VIADD R8, R8, 0x1 ;  /* 0x0000000108087836 */ /* 0x000fd80000000000 */
[----:B------:R-:W-:Y:S05]  /*1460*/  @P0 BRA `(.L_x_18) ;  /* 0xffffffec00600947 */ /* 0x000fea000383ffff */
.L_x_11:
[----:B------:R-:W-:Y:S05]  /*1470*/  BSYNC.RECONVERGENT B0 ;  /* 0x0000000000007941 */ /* 0x000fea0003800200 */
.L_x_10:
[----:B------:R-:W0:Y:S01]  /*1480*/  LDC.64 R4, c[0x0][0x390] ;  /* 0x0000e400ff047b82 */ /* 0x000e220000000a00 */
[----:B------:R-:W1:Y:S02]  /*1490*/  LDCU UR4, c[0x0][0x384] ;  /* 0x00007080ff0477ac */ /* 0x000e640008000800 */
[----:B-1----:R-:W-:-:S04]  /*14a0*/  IMAD R3, R2, UR4, R3 ;  /* 0x0000000402037c24 */ /* 0x002fc8000f8e0203 */
[----:B0-----:R-:W-:Y:S01]  /*14b0*/  IMAD.WIDE R2, R3, 0x4, R4 ;  /* 0x0000000403027825 */ /* 0x001fe200078e0204 */
[----:B------:R-:W-:Y:S06]  /*14c0*/  BAR.SYNC.DEFER_BLOCKING 0x0 ;  /* 0x0000000000007b1d */ /* 0x000fec0000010000 */
[----:B------:R-:W-:Y:S01]  /*14d0*/  STG.E desc[UR6][R2.64], R0 ;  /* 0x0000000002007986 */ /* 0x000fe2000c101906 */
[----:B------:R-:W-:Y:S05]  /*14e0*/  EXIT ;  /* 0x000000000000794d */ /* 0x000fea0003800000 */
.L_x_19:
        /* <DEDUP_REMOVED lines=9> */
.L_x_178:


//--------------------- .text.NUMBER_NEIGHBORS_ALIVE --------------------------
	.section	.text.NUMBER_NEIGHBORS_ALIVE,"ax",@progbits
	.align	128
        .global         NUMBER_NEIGHBORS_ALIVE
        .type           NUMBER_NEIGHBORS_ALIVE,@function
        .size           NUMBER_NEIGHBORS_ALIVE,(.L_x_179 - NUMBER_NEIGHBORS_ALIVE)
        .other          NUMBER_NEIGHBORS_ALIVE,@"STO_CUDA_ENTRY STV_DEFAULT"
NUMBER_NEIGHBORS_ALIVE:
.text.NUMBER_NEIGHBORS_ALIVE:
        /* <DEDUP_REMOVED lines=31> */
.L_x_28:
        /* <DEDUP_REMOVED lines=17> */
.L_x_25:
        /* <DEDUP_REMOVED lines=131> */
.L_x_24:
        /* <DEDUP_REMOVED lines=66> */
.L_x_26:
        /* <DEDUP_REMOVED lines=33> */
.L_x_27:
        /* <DEDUP_REMOVED lines=15> */
.L_x_23:
[----:B------:R-:W-:Y:S05]  /*1250*/  BSYNC.RECONVERGENT B1 ;  /* 0x0000000000017941 */ /* 0x000fea0003800200 */
.L_x_22:
[C---:B------:R-:W-:Y:S01]  /*1260*/  ISETP.NE.AND P0, PT, R8.reuse, R4, PT ;  /* 0x000000040800720c */ /* 0x040fe20003f05270 */
[----:B------:R-:W-:-:S12]  /*1270*/  VIADD R8, R8, 0x1 ;  /* 0x0000000108087836 */ /* 0x000fd80000000000 */
[----:B------:R-:W-:Y:S05]  /*1280*/  @P0 BRA `(.L_x_28) ;  /* 0xffffffec00d80947 */ /* 0x000fea000383ffff */
.L_x_21:
[----:B------:R-:W-:Y:S05]  /*1290*/  BSYNC.RECONVERGENT B0 ;  /* 0x0000000000007941 */ /* 0x000fea0003800200 */
.L_x_20:
[----:B------:R-:W0:Y:S01]  /*12a0*/  LDC.64 R4, c[0x0][0x390] ;  /* 0x0000e400ff047b82 */ /* 0x000e220000000a00 */
[----:B------:R-:W1:Y:S02]  /*12b0*/  LDCU UR4, c[0x0][0x384] ;  /* 0x00007080ff0477ac */ /* 0x000e640008000800 */
[----:B-1----:R-:W-:-:S04]  /*12c0*/  IMAD R3, R2, UR4, R3 ;  /* 0x0000000402037c24 */ /* 0x002fc8000f8e0203 */
[----:B0-----:R-:W-:Y:S01]  /*12d0*/  IMAD.WIDE R2, R3, 0x4, R4 ;  /* 0x0000000403027825 */ /* 0x001fe200078e0204 */
[----:B------:R-:W-:Y:S06]  /*12e0*/  BAR.SYNC.DEFER_BLOCKING 0x0 ;  /* 0x0000000000007b1d */ /* 0x000fec0000010000 */
[----:B------:R-:W-:Y:S01]  /*12f0*/  STG.E desc[UR6][R2.64], R0 ;  /* 0x0000000002007986 */ /* 0x000fe2000c101906 */
[----:B------:R-:W-:Y:S05]  /*1300*/  EXIT ;  /* 0x000000000000794d */ /* 0x000fea0003800000 */
.L_x_29:
        /* <DEDUP_REMOVED lines=15> */
.L_x_179:


//--------------------- .text.HEAT_DEPTH_1D_V2    --------------------------
	.section	.text.HEAT_DEPTH_1D_V2,"ax",@progbits
	.align	128
        .global         HEAT_DEPTH_1D_V2
        .type           HEAT_DEPTH_1D_V2,@function
        .size           HEAT_DEPTH_1D_V2,(.L_x_180 - HEAT_DEPTH_1D_V2)
        .other          HEAT_DEPTH_1D_V2,@"STO_CUDA_ENTRY STV_DEFAULT"
HEAT_DEPTH_1D_V2:
.text.HEAT_DEPTH_1D_V2:
[----:B------:R-:W-:Y:S01]  /*0000*/  LDC R1, c[0x0][0x37c] ;  /* 0x0000df00ff017b82 */ /* 0x000fe20000000800 */
[----:B------:R-:W0:Y:S07]  /*0010*/  S2R R5, SR_TID.Y ;  /* 0x0000000000057919 */ /* 0x000e2e0000002200 */
[----:B------:R-:W1:Y:S01]  /*0020*/  LDC R3, c[0x0][0x360] ;  /* 0x0000d800ff037b82 */ /* 0x000e620000000800 */
[----:B------:R-:W1:Y:S07]  /*0030*/  S2R R2, SR_TID.X ;  /* 0x0000000000027919 */ /* 0x000e6e0000002100 */
[----:B------:R-:W0:Y:S08]  /*0040*/  S2UR UR5, SR_CTAID.Y ;  /* 0x00000000000579c3 */ /* 0x000e300000002600 */
[----:B------:R-:W0:Y:S08]  /*0050*/  LDC R0, c[0x0][0x364] ;  /* 0x0000d900ff007b82 */ /* 0x000e300000000800 */
[----:B------:R-:W1:Y:S08]  /*0060*/  S2UR UR4, SR_CTAID.X ;  /* 0x00000000000479c3 */ /* 0x000e700000002500 */
[----:B------:R-:W2:Y:S01]  /*0070*/  LDC.64 R8, c[0x0][0x380] ;  /* 0x0000e000ff087b82 */ /* 0x000ea20000000a00 */
[----:B0-----:R-:W-:-:S02]  /*0080*/  IMAD R0, R0, UR5, R5 ;  /* 0x0000000500007c24 */ /* 0x001fc4000f8e0205 */
[----:B-1----:R-:W-:-:S03]  /*0090*/  IMAD R3, R3, UR4, R2 ;  /* 0x0000000403037c24 */ /* 0x002fc6000f8e0202 */
[----:B--2---:R-:W-:Y:S02]  /*00a0*/  ISETP.GE.AND P2, PT, R0, R9, PT ;  /* 0x000000090000720c */ /* 0x004fe40003f46270 */
[CC--:B------:R-:W-:Y:S02]  /*00b0*/  ISETP.GE.AND P1, PT, R3.reuse, R8.reuse, PT ;  /* 0x000000080300720c */ /* 0x0c0fe40003f26270 */
[----:B------:R-:W-:-:S13]  /*00c0*/  ISETP.LT.AND P0, PT, R3, R8, !P2 ;  /* 0x000000080300720c */ /* 0x000fda0005701270 */
[----:B------:R-:W-:Y:S05]  /*00d0*/  @!P0 EXIT ;  /* 0x000000000000894d */ /* 0x000fea0003800000 */
[----:B------:R-:W0:Y:S01]  /*00e0*/  LDC.64 R6, c[0x0][0x388] ;  /* 0x0000e200ff067b82 */ /* 0x000e220000000a00 */
[----:B------:R-:W-:Y:S01]  /*00f0*/  SEL R2, R8, RZ, P1 ;  /* 0x000000ff08027207 */ /* 0x000fe20000800000 */
[----:B------:R-:W1:Y:S01]  /*0100*/  LDCU.64 UR4, c[0x0][0x358] ;  /* 0x00006b00ff0477ac */ /* 0x000e620008000a00 */
[----:B------:R-:W-:Y:S02]  /*0110*/  ISETP.GE.AND P0, PT, R3, RZ, PT ;  /* 0x000000ff0300720c */ /* 0x000fe40003f06270 */
[----:B------:R-:W-:Y:S01]  /*0120*/  SEL R5, R9, RZ, P2 ;  /* 0x000000ff09057207 */ /* 0x000fe20001000000 */
[----:B------:R-:W-:-:S04]  /*0130*/  IMAD.MOV R11, RZ, RZ, -R2 ;  /* 0x000000ffff0b7224 */ /* 0x000fc800078e0a02 */
[----:B------:R-:W-:Y:S01]  /*0140*/  IMAD.IADD R5, R0, 0x1, -R5 ;  /* 0x0000000100057824 */ /* 0x000fe200078e0a05 */
[----:B------:R-:W-:Y:S02]  /*0150*/  SEL R2, R11, R8, P0 ;  /* 0x000000080b027207 */ /* 0x000fe40000000000 */
[----:B------:R-:W2:Y:S02]  /*0160*/  LDC R8, c[0x0][0x398] ;  /* 0x0000e600ff087b82 */ /* 0x000ea40000000800 */
[----:B------:R-:W-:-:S05]  /*0170*/  IADD3 R2, PT, PT, R3, R2, RZ ;  /* 0x0000000203027210 */ /* 0x000fca0007ffe0ff */
[----:B------:R-:W-:-:S04]  /*0180*/  IMAD R5, R5, R9, R2 ;  /* 0x0000000905057224 */ /* 0x000fc800078e0202 */
[----:B0-----:R-:W-:-:S05]  /*0190*/  IMAD.WIDE R6, R5, 0x4, R6 ;  /* 0x0000000405067825 */ /* 0x001fca00078e0206 */
[----:B-1----:R0:W5:Y:S01]  /*01a0*/  LDG.E R2, desc[UR4][R6.64] ;  /* 0x0000000406027981 */ /* 0x002162000c1e1900 */
[----:B------:R-:W-:Y:S01]  /*01b0*/  BSSY.RECONVERGENT B0, `(.L_x_30) ;  /* 0x00000d6000007945 */ /* 0x000fe20003800200 */
[----:B------:R-:W-:Y:S02]  /*01c0*/  HFMA2 R5, -RZ, RZ, 0, 0 ;  /* 0x00000000ff057431 */ /* 0x000fe400000001ff */
[C-C-:B--2---:R-:W-:Y:S02]  /*01d0*/  IMAD.IADD R9, R3.reuse, 0x1, -R8.reuse ;  /* 0x0000000103097824 */ /* 0x144fe400078e0a08 */
[----:B------:R-:W-:-:S05]  /*01e0*/  IMAD.IADD R4, R3, 0x1, R8 ;  /* 0x0000000103047824 */ /* 0x000fca00078e0208 */
[----:B------:R-:W-:-:S13]  /*01f0*/  ISETP.GT.AND P0, PT, R9, R4, PT ;  /* 0x000000040900720c */ /* 0x000fda0003f04270 */
[----:B0-----:R-:W-:Y:S05]  /*0200*/  @P0 BRA `(.L_x_31) ;  /* 0x0000000c00400947 */ /* 0x001fea0003800000 */
[----:B------:R-:W-:Y:S02]  /*0210*/  IMAD.SHL.U32 R6, R8, 0x2, RZ ;  /* 0x0000000208067824 */ /* 0x000fe400078e00ff */
[C---:B------:R-:W-:Y:S01]  /*0220*/  IMAD.IADD R7, R0.reuse, 0x1, -R8 ;  /* 0x0000000100077824 */ /* 0x040fe200078e0a08 */
[----:B------:R-:W-:Y:S02]  /*0230*/  IADD3 R8, PT, PT, R0, R8, RZ ;  /* 0x0000000800087210 */ /* 0x000fe40007ffe0ff */
[C---:B------:R-:W-:Y:S02]  /*0240*/  LOP3.LUT R5, R6.reuse, 0x6, RZ, 0xc0, !PT ;  /* 0x0000000606057812 */ /* 0x040fe400078ec0ff */
[----:B------:R-:W-:Y:S02]  /*0250*/  LOP3.LUT R10, R6, 0xfffffff8, RZ, 0xc0, !PT ;  /* 0xfffffff8060a7812 */ /* 0x000fe400078ec0ff */
[C---:B------:R-:W-:Y:S01]  /*0260*/  ISETP.GT.AND P0, PT, R7.reuse, R8, PT ;  /* 0x000000080700720c */ /* 0x040fe20003f04270 */
[----:B------:R-:W-:Y:S01]  /*0270*/  VIADD R8, R7, 0x3 ;  /* 0x0000000307087836 */ /* 0x000fe20000000000 */
[----:B------:R-:W-:Y:S01]  /*0280*/  ISETP.GE.U32.AND P1, PT, R5, 0x3, PT ;  /* 0x000000030500780c */ /* 0x000fe20003f26070 */
[----:B------:R-:W-:Y:S01]  /*0290*/  IMAD.MOV.U32 R5, RZ, RZ, RZ ;  /* 0x000000ffff057224 */ /* 0x000fe200078e00ff */
[----:B------:R-:W-:-:S11]  /*02a0*/  IADD3 R10, PT, PT, -R10, RZ, RZ ;  /* 0x000000ff0a0a7210 */ /* 0x000fd60007ffe1ff */
.L_x_38:
[----:B------:R-:W-:Y:S04]  /*02b0*/  BSSY.RECONVERGENT B1, `(.L_x_32) ;  /* 0x00000c2000017945 */ /* 0x000fe80003800200 */
[----:B------:R-:W-:Y:S05]  /*02c0*/  @P0 BRA `(.L_x_33) ;  /* 0x0000000c00000947 */ /* 0x000fea0003800000 */
[----:B------:R-:W0:Y:S01]  /*02d0*/  LDC R12, c[0x0][0x380] ;  /* 0x0000e000ff0c7b82 */ /* 0x000e220000000800 */
[C---:B------:R-:W-:Y:S01]  /*02e0*/  ISETP.GE.AND P2, PT, R9.reuse, RZ, PT ;  /* 0x000000ff0900720c */ /* 0x040fe20003f46270 */
[----:B------:R-:W-:Y:S01]  /*02f0*/  IMAD.MOV.U32 R20, RZ, RZ, R7 ;  /* 0x000000ffff147224 */ /* 0x000fe200078e0007 */
[----:B0-----:R-:W-:-:S04]  /*0300*/  ISETP.GE.AND P3, PT, R9, R12, PT ;  /* 0x0000000c0900720c */ /* 0x001fc80003f66270 */
[----:B------:R-:W-:Y:S02]  /*0310*/  SEL R11, R12, RZ, P3 ;  /* 0x000000ff0c0b7207 */ /* 0x000fe40001800000 */
[----:B------:R-:W-:-:S05]  /*0320*/  ISETP.GE.U32.AND P3, PT, R6, 0x7, PT ;  /* 0x000000070600780c */ /* 0x000fca0003f66070 */
[----:B------:R-:W-:-:S05]  /*0330*/  @P2 IMAD.MOV R12, RZ, RZ, -R11 ;  /* 0x000000ffff0c2224 */ /* 0x000fca00078e0a0b */
[----:B------:R-:W-:-:S03]  /*0340*/  IADD3 R11, PT, PT, R12, R9, RZ ;  /* 0x000000090c0b7210 */ /* 0x000fc60007ffe0ff */
[----:B------:R-:W-:Y:S05]  /*0350*/  @!P3 BRA `(.L_x_34) ;  /* 0x000000040084b947 */ /* 0x000fea0003800000 */
[----:B------:R-:W0:Y:S01]  /*0360*/  LDC R12, c[0x0][0x384] ;  /* 0x0000e100ff0c7b82 */ /* 0x000e220000000800 */
[----:B------:R-:W-:Y:S02]  /*0370*/  IMAD.MOV.U32 R24, RZ, RZ, R10 ;  /* 0x000000ffff187224 */ /* 0x000fe400078e000a */
[----:B------:R-:W-:-:S05]  /*0380*/  IMAD.MOV.U32 R13, RZ, RZ, R8 ;  /* 0x000000ffff0d7224 */ /* 0x000fca00078e0008 */
[----:B------:R-:W1:Y:S02]  /*0390*/  LDC.64 R14, c[0x0][0x388] ;  /* 0x0000e200ff0e7b82 */ /* 0x000e640000000a00 */
.L_x_35:
[C---:B------:R-:W-:Y:S01]  /*03a0*/  IADD3 R17, PT, PT, R13.reuse, -0x3, RZ ;  /* 0xfffffffd0d117810 */ /* 0x040fe20007ffe0ff */
[C---:B------:R-:W-:Y:S01]  /*03b0*/  VIADD R19, R13.reuse, 0xfffffffe ;  /* 0xfffffffe0d137836 */ /* 0x040fe20000000000 */
[CC--:B0-----:R-:W-:Y:S01]  /*03c0*/  ISETP.GE.AND P4, PT, R13.reuse, R12.reuse, PT ;  /* 0x0000000c0d00720c */ /* 0x0c1fe20003f86270 */
[----:B------:R-:W-:Y:S01]  /*03d0*/  VIADD R27, R13, 0xffffffff ;  /* 0xffffffff0d1b7836 */ /* 0x000fe20000000000 */
[-C--:B------:R-:W-:Y:S01]  /*03e0*/  ISETP.GE.AND P2, PT, R17, R12.reuse, PT ;  /* 0x0000000c1100720c */ /* 0x080fe20003f46270 */
[----:B------:R-:W-:Y:S01]  /*03f0*/  VIADD R21, R13, 0x1 ;  /* 0x000000010d157836 */ /* 0x000fe20000000000 */
[----:B------:R-:W-:Y:S02]  /*0400*/  ISETP.GE.AND P3, PT, R19, R12, PT ;  /* 0x0000000c1300720c */ /* 0x000fe40003f66270 */
[C---:B------:R-:W-:Y:S02]  /*0410*/  SEL R16, R12.reuse, RZ, P2 ;  /* 0x000000ff0c107207 */ /* 0x040fe40001000000 */
[----:B------:R-:W-:-:S02]  /*0420*/  SEL R18, R12, RZ, P3 ;  /* 0x000000ff0c127207 */ /* 0x000fc40001800000 */
[----:B------:R-:W-:Y:S01]  /*0430*/  ISETP.GE.AND P2, PT, R17, RZ, PT ;  /* 0x000000ff1100720c */ /* 0x000fe20003f46270 */
[----:B------:R-:W-:Y:S01]  /*0440*/  IMAD.MOV R23, RZ, RZ, -R16 ;  /* 0x000000ffff177224 */ /* 0x000fe200078e0a10 */
[----:B------:R-:W-:Y:S02]  /*0450*/  ISETP.GE.AND P3, PT, R19, RZ, PT ;  /* 0x000000ff1300720c */ /* 0x000fe40003f66270 */
[----:B------:R-:W-:Y:S02]  /*0460*/  IADD3 R25, PT, PT, -R18, RZ, RZ ;  /* 0x000000ff12197210 */ /* 0x000fe40007ffe1ff */
[-C--:B------:R-:W-:Y:S02]  /*0470*/  SEL R16, R23, R12.reuse, P2 ;  /* 0x0000000c17107207 */ /* 0x080fe40001000000 */
[-C--:B------:R-:W-:Y:S02]  /*0480*/  SEL R18, R25, R12.reuse, P3 ;  /* 0x0000000c19127207 */ /* 0x080fe40001800000 */
[----:B------:R-:W-:-:S02]  /*0490*/  ISETP.GE.AND P6, PT, R27, R12, PT ;  /* 0x0000000c1b00720c */ /* 0x000fc40003fc6270 */
[C---:B------:R-:W-:Y:S02]  /*04a0*/  ISETP.GE.AND P2, PT, R21.reuse, RZ, PT ;  /* 0x000000ff1500720c */ /* 0x040fe40003f46270 */
[----:B------:R-:W-:Y:S01]  /*04b0*/  ISETP.GE.AND P3, PT, R21, R12, PT ;  /* 0x0000000c1500720c */ /* 0x000fe20003f66270 */
[----:B------:R-:W-:Y:S01]  /*04c0*/  VIADD R21, R13, 0x2 ;  /* 0x000000020d157836 */ /* 0x000fe20000000000 */
[----:B------:R-:W-:Y:S01]  /*04d0*/  IADD3 R16, PT, PT, R17, R16, RZ ;  /* 0x0000001011107210 */ /* 0x000fe20007ffe0ff */
[----:B------:R-:W-:Y:S01]  /*04e0*/  IMAD.IADD R17, R19, 0x1, R18 ;  /* 0x0000000113117824 */ /* 0x000fe200078e0212 */
[C---:B------:R-:W-:Y:S01]  /*04f0*/  SEL R18, R12.reuse, RZ, P6 ;  /* 0x000000ff0c127207 */ /* 0x040fe20003000000 */
[----:B------:R-:W-:Y:S01]  /*0500*/  VIADD R19, R13, 0x3 ;  /* 0x000000030d137836 */ /* 0x000fe20000000000 */
[----:B------:R-:W-:Y:S02]  /*0510*/  SEL R20, R12, RZ, P4 ;  /* 0x000000ff0c147207 */ /* 0x000fe40002000000 */
[----:B------:R-:W-:-:S02]  /*0520*/  ISETP.GE.AND P6, PT, R27, RZ, PT ;  /* 0x000000ff1b00720c */ /* 0x000fc40003fc6270 */
[-C--:B------:R-:W-:Y:S01]  /*0530*/  ISETP.GE.AND P4, PT, R21, R12.reuse, PT ;  /* 0x0000000c1500720c */ /* 0x080fe20003f86270 */
[----:B------:R-:W-:Y:S01]  /*0540*/  IMAD.MOV R25, RZ, RZ, -R20 ;  /* 0x000000ffff197224 */ /* 0x000fe200078e0a14 */
[----:B------:R-:W-:Y:S02]  /*0550*/  IADD3 R23, PT, PT, -R18, RZ, RZ ;  /* 0x000000ff12177210 */ /* 0x000fe40007ffe1ff */
[----:B------:R-:W-:Y:S02]  /*0560*/  ISETP.GE.AND P5, PT, R13, RZ, PT ;  /* 0x000000ff0d00720c */ /* 0x000fe40003fa6270 */
[----:B------:R-:W-:Y:S02]  /*0570*/  SEL R22, R12, RZ, P4 ;  /* 0x000000ff0c167207 */ /* 0x000fe40002000000 */
[-C--:B------:R-:W-:Y:S02]  /*0580*/  SEL R18, R23, R12.reuse, P6 ;  /* 0x0000000c17127207 */ /* 0x080fe40003000000 */
[----:B------:R-:W-:-:S02]  /*0590*/  ISETP.GE.AND P6, PT, R19, R12, PT ;  /* 0x0000000c1300720c */ /* 0x000fc40003fc6270 */
[-C--:B------:R-:W-:Y:S01]  /*05a0*/  SEL R20, R25, R12.reuse, P5 ;  /* 0x0000000c19147207 */ /* 0x080fe20002800000 */
[----:B------:R-:W-:Y:S01]  /*05b0*/  IMAD.IADD R27, R27, 0x1, R18 ;  /* 0x000000011b1b7824 */ /* 0x000fe200078e0212 */
[----:B------:R-:W-:Y:S01]  /*05c0*/  ISETP.GE.AND P4, PT, R21, RZ, PT ;  /* 0x000000ff1500720c */ /* 0x000fe20003f86270 */
[-C--:B------:R-:W-:Y:S01]  /*05d0*/  IMAD R25, R17, R12.reuse, R11 ;  /* 0x0000000c11197224 */ /* 0x080fe200078e020b */
[----:B------:R-:W-:Y:S01]  /*05e0*/  IADD3 R23, PT, PT, -R22, RZ, RZ ;  /* 0x000000ff16177210 */ /* 0x000fe20007ffe1ff */
[----:B------:R-:W-:Y:S01]  /*05f0*/  IMAD.IADD R20, R20, 0x1, R13 ;  /* 0x0000000114147824 */ /* 0x000fe200078e020d */
[----:B------:R-:W-:Y:S02]  /*0600*/  SEL R22, R12, RZ, P6 ;  /* 0x000000ff0c167207 */ /* 0x000fe40003000000 */
[-C--:B------:R-:W-:Y:S01]  /*0610*/  SEL R18, R23, R12.reuse, P4 ;  /* 0x0000000c17127207 */ /* 0x080fe20002000000 */
[----:B------:R-:W-:Y:S01]  /*0620*/  IMAD R29, R20, R12, R11 ;  /* 0x0000000c141d7224 */ /* 0x000fe200078e020b */
[----:B------:R-:W-:-:S02]  /*0630*/  ISETP.GE.AND P4, PT, R19, RZ, PT ;  /* 0x000000ff1300720c */ /* 0x000fc40003f86270 */
[----:B------:R-:W-:Y:S01]  /*0640*/  IADD3 R23, PT, PT, -R22, RZ, RZ ;  /* 0x000000ff16177210 */ /* 0x000fe20007ffe1ff */
[----:B------:R-:W-:-:S03]  /*0650*/  IMAD.IADD R21, R21, 0x1, R18 ;  /* 0x0000000115157824 */ /* 0x000fc600078e0212 */
[-C--:B------:R-:W-:Y:S01]  /*0660*/  SEL R20, R23, R12.reuse, P4 ;  /* 0x0000000c17147207 */ /* 0x080fe20002000000 */
[----:B------:R-:W-:Y:S02]  /*0670*/  IMAD R23, R16, R12, R11 ;  /* 0x0000000c10177224 */ /* 0x000fe400078e020b */
[----:B-1----:R-:W-:Y:S01]  /*0680*/  IMAD.WIDE R16, R29, 0x4, R14 ;  /* 0x000000041d107825 */ /* 0x002fe200078e020e */
[----:B------:R-:W-:-:S03]  /*0690*/  SEL R29, R12, RZ, P3 ;  /* 0x000000ff0c1d7207 */ /* 0x000fc60001800000 */
[----:B------:R-:W-:Y:S02]  /*06a0*/  IMAD.IADD R20, R19, 0x1, R20 ;  /* 0x0000000113147824 */ /* 0x000fe400078e0214 */
[----:B------:R-:W-:Y:S02]  /*06b0*/  IMAD.WIDE R18, R25, 0x4, R14 ;  /* 0x0000000419127825 */ /* 0x000fe400078e020e */
[----:B------:R0:W2:Y:S02]  /*06c0*/  LDG.E R25, desc[UR4][R16.64] ;  /* 0x0000000410197981 */ /* 0x0000a4000c1e1900 */
[----:B------:R-:W-:Y:S02]  /*06d0*/  IMAD R28, R27, R12, R11 ;  /* 0x0000000c1b1c7224 */ /* 0x000fe400078e020b */
[----:B------:R1:W3:Y:S01]  /*06e0*/  LDG.E R27, desc[UR4][R18.64] ;  /* 0x00000004121b7981 */ /* 0x0002e2000c1e1900 */
[----:B------:R-:W-:-:S04]  /*06f0*/  IMAD.WIDE R22, R23, 0x4, R14 ;  /* 0x0000000417167825 */ /* 0x000fc800078e020e */
[----:B0-----:R-:W-:Y:S01]  /*0700*/  IMAD.WIDE R16, R28, 0x4, R14 ;  /* 0x000000041c107825 */ /* 0x001fe200078e020e */
[----:B------:R-:W4:Y:S01]  /*0710*/  LDG.E R26, desc[UR4][R22.64] ;  /* 0x00000004161a7981 */ /* 0x000f22000c1e1900 */
[----:B-1----:R-:W-:Y:S02]  /*0720*/  IADD3 R19, PT, PT, -R29, RZ, RZ ;  /* 0x000000ff1d137210 */ /* 0x002fe40007ffe1ff */
[----:B------:R-:W-:Y:S01]  /*0730*/  VIADD R29, R13, 0x4 ;  /* 0x000000040d1d7836 */ /* 0x000fe20000000000 */
[----:B------:R0:W2:Y:S01]  /*0740*/  LDG.E R28, desc[UR4][R16.64] ;  /* 0x00000004101c7981 */ /* 0x0000a2000c1e1900 */
[----:B------:R-:W-:-:S03]  /*0750*/  SEL R18, R19, R12, P2 ;  /* 0x0000000c13127207 */ /* 0x000fc60001000000 */
[-C--:B------:R-:W-:Y:S02]  /*0760*/  ISETP.GE.AND P2, PT, R29, R12.reuse, PT ;  /* 0x0000000c1d00720c */ /* 0x080fe40003f46270 */
[----:B0-----:R-:W-:Y:S02]  /*0770*/  IMAD.IADD R17, R18, 0x1, R13 ;  /* 0x0000000112117824 */ /* 0x001fe400078e020d */
[----:B------:R-:W-:Y:S02]  /*0780*/  SEL R16, R12, RZ, P2 ;  /* 0x000000ff0c107207 */ /* 0x000fe40001000000 */
[-C--:B------:R-:W-:Y:S01]  /*0790*/  IMAD R18, R17, R12.reuse, R12 ;  /* 0x0000000c11127224 */ /* 0x080fe200078e020c */
[----:B------:R-:W-:Y:S01]  /*07a0*/  ISETP.GE.AND P2, PT, R29, RZ, PT ;  /* 0x000000ff1d00720c */ /* 0x000fe20003f46270 */
[----:B------:R-:W-:Y:S01]  /*07b0*/  IMAD R19, R21, R12, R11 ;  /* 0x0000000c15137224 */ /* 0x000fe200078e020b */
[----:B------:R-:W-:Y:S01]  /*07c0*/  IADD3 R23, PT, PT, -R16, RZ, RZ ;  /* 0x000000ff10177210 */ /* 0x000fe20007ffe1ff */
[----:B------:R-:W-:-:S03]  /*07d0*/  IMAD.IADD R21, R11, 0x1, R18 ;  /* 0x000000010b157824 */ /* 0x000fc600078e0212 */
[----:B------:R-:W-:Y:S01]  /*07e0*/  SEL R22, R23, R12, P2 ;  /* 0x0000000c17167207 */ /* 0x000fe20001000000 */
[----:B------:R-:W-:-:S04]  /*07f0*/  IMAD.WIDE R16, R21, 0x4, R14 ;  /* 0x0000000415107825 */ /* 0x000fc800078e020e */
[----:B------:R-:W-:Y:S02]  /*0800*/  IMAD.WIDE R18, R19, 0x4, R14 ;  /* 0x0000000413127825 */ /* 0x000fe400078e020e */
[----:B------:R-:W2:Y:S02]  /*0810*/  LDG.E R16, desc[UR4][R16.64] ;  /* 0x0000000410107981 */ /* 0x000ea4000c1e1900 */
[----:B------:R-:W-:Y:S02]  /*0820*/  IMAD.IADD R22, R29, 0x1, R22 ;  /* 0x000000011d167824 */ /* 0x000fe400078e0216 */
[-CC-:B------:R-:W-:Y:S01]  /*0830*/  IMAD R21, R20, R12.reuse, R11.reuse ;  /* 0x0000000c14157224 */ /* 0x180fe200078e020b */
[----:B------:R-:W2:Y:S01]  /*0840*/  LDG.E R18, desc[UR4][R18.64] ;  /* 0x0000000412127981 */ /* 0x000ea2000c1e1900 */
[----:B------:R-:W-:Y:S02]  /*0850*/  IMAD R23, R22, R12, R11 ;  /* 0x0000000c16177224 */ /* 0x000fe400078e020b */
[----:B------:R-:W-:-:S04]  /*0860*/  IMAD.WIDE R20, R21, 0x4, R14 ;  /* 0x0000000415147825 */ /* 0x000fc800078e020e */
[----:B------:R-:W-:Y:S02]  /*0870*/  IMAD.WIDE R22, R23, 0x4, R14 ;  /* 0x0000000417167825 */ /* 0x000fe400078e020e */
[----:B------:R-:W2:Y:S04]  /*0880*/  LDG.E R20, desc[UR4][R20.64] ;  /* 0x0000000414147981 */ /* 0x000ea8000c1e1900 */
[----:B------:R-:W2:Y:S01]  /*0890*/  LDG.E R22, desc[UR4][R22.64] ;  /* 0x0000000416167981 */ /* 0x000ea2000c1e1900 */
[----:B------:R-:W-:-:S04]  /*08a0*/  IADD3 R24, PT, PT, R24, 0x8, RZ ;  /* 0x0000000818187810 */ /* 0x000fc80007ffe0ff */
[----:B------:R-:W-:Y:S01]  /*08b0*/  ISETP.NE.AND P2, PT, R24, RZ, PT ;  /* 0x000000ff1800720c */ /* 0x000fe20003f45270 */
[----:B------:R-:W-:Y:S02]  /*08c0*/  VIADD R13, R13, 0x8 ;  /* 0x000000080d0d7836 */ /* 0x000fe40000000000 */
[----:B----4-:R-:W-:-:S04]  /*08d0*/  FADD R26, R26, R5 ;  /* 0x000000051a1a7221 */ /* 0x010fc80000000000 */
[----:B---3--:R-:W-:-:S04]  /*08e0*/  FADD R27, R26, R27 ;  /* 0x0000001b1a1b7221 */ /* 0x008fc80000000000 */
[----:B--2---:R-:W-:-:S04]  /*08f0*/  FADD R28, R27, R28 ;  /* 0x0000001c1b1c7221 */ /* 0x004fc80000000000 */
[----:B------:R-:W-:-:S04]  /*0900*/  FADD R25, R28, R25 ;  /* 0x000000191c197221 */ /* 0x000fc80000000000 */
[----:B------:R-:W-:-:S04]  /*0910*/  FADD R25, R25, R16 ;  /* 0x0000001019197221 */ /* 0x000fc80000000000 */
[----:B------:R-:W-:-:S04]  /*0920*/  FADD R25, R25, R18 ;  /* 0x0000001219197221 */ /* 0x000fc80000000000 */
[----:B------:R-:W-:-:S04]  /*0930*/  FADD R25, R25, R20 ;  /* 0x0000001419197221 */ /* 0x000fc80000000000 */
[----:B------:R-:W-:Y:S01]  /*0940*/  FADD R5, R25, R22 ;  /* 0x0000001619057221 */ /* 0x000fe20000000000 */
[----:B------:R-:W-:Y:S06]  /*0950*/  @P2 BRA `(.L_x_35) ;  /* 0xfffffff800902947 */ /* 0x000fec000383ffff */
[----:B------:R-:W-:-:S07]  /*0960*/  VIADD R20, R13, 0xfffffffd ;  /* 0xfffffffd0d147836 */ /* 0x000fce0000000000 */
.L_x_34:
[----:B------:R-:W0:Y:S01]  /*0970*/  LDCU UR6, c[0x0][0x398] ;  /* 0x00007300ff0677ac */ /* 0x000e220008000800 */
[----:B------:R-:W-:Y:S05]  /*0980*/  @!P1 BRA `(.L_x_36) ;  /* 0x0000000000b89947 */ /* 0x000fea0003800000 */
[----:B------:R-:W1:Y:S01]  /*0990*/  LDC R18, c[0x0][0x384] ;  /* 0x0000e100ff127b82 */ /* 0x000e620000000800 */
[C---:B------:R-:W-:Y:S01]  /*09a0*/  IADD3 R19, PT, PT, R20.reuse, 0x1, RZ ;  /* 0x0000000114137810 */ /* 0x040fe20007ffe0ff */
[----:B------:R-:W-:-:S03]  /*09b0*/  VIADD R17, R20, 0x2 ;  /* 0x0000000214117836 */ /* 0x000fc60000000000 */
[----:B------:R-:W-:-:S03]  /*09c0*/  ISETP.GE.AND P4, PT, R19, RZ, PT ;  /* 0x000000ff1300720c */ /* 0x000fc60003f86270 */
[----:B------:R-:W2:Y:S01]  /*09d0*/  LDC.64 R12, c[0x0][0x388] ;  /* 0x0000e200ff0c7b82 */ /* 0x000ea20000000a00 */
[-C--:B-1----:R-:W-:Y:S02]  /*09e0*/  ISETP.GE.AND P2, PT, R19, R18.reuse, PT ;  /* 0x000000121300720c */ /* 0x082fe40003f46270 */
[----:B------:R-:W-:Y:S02]  /*09f0*/  ISETP.GE.AND P3, PT, R20, R18, PT ;  /* 0x000000121400720c */ /* 0x000fe40003f66270 */
[----:B------:R-:W-:Y:S02]  /*0a00*/  SEL R14, R18, RZ, P2 ;  /* 0x000000ff120e7207 */ /* 0x000fe40001000000 */
[----:B------:R-:W-:-:S03]  /*0a10*/  ISETP.GE.AND P2, PT, R20, RZ, PT ;  /* 0x000000ff1400720c */ /* 0x000fc60003f46270 */
[----:B------:R-:W-:Y:S01]  /*0a20*/  IMAD.MOV R15, RZ, RZ, -R14 ;  /* 0x000000ffff0f7224 */ /* 0x000fe200078e0a0e */
[----:B------:R-:W-:Y:S02]  /*0a30*/  SEL R14, R18, RZ, P3 ;  /* 0x000000ff120e7207 */ /* 0x000fe40001800000 */
[-C--:B------:R-:W-:Y:S02]  /*0a40*/  ISETP.GE.AND P3, PT, R17, R18.reuse, PT ;  /* 0x000000121100720c */ /* 0x080fe40003f66270 */
[-C--:B------:R-:W-:Y:S01]  /*0a50*/  SEL R16, R15, R18.reuse, P4 ;  /* 0x000000120f107207 */ /* 0x080fe20002000000 */
[----:B------:R-:W-:Y:S01]  /*0a60*/  IMAD.MOV R21, RZ, RZ, -R14 ;  /* 0x000000ffff157224 */ /* 0x000fe200078e0a0e */
[----:B------:R-:W-:Y:S02]  /*0a70*/  IADD3 R15, PT, PT, R20, 0x3, RZ ;  /* 0x00000003140f7810 */ /* 0x000fe40007ffe0ff */
[----:B------:R-:W-:Y:S01]  /*0a80*/  SEL R14, R18, RZ, P3 ;  /* 0x000000ff120e7207 */ /* 0x000fe20001800000 */
[----:B------:R-:W-:Y:S01]  /*0a90*/  IMAD.IADD R16, R19, 0x1, R16 ;  /* 0x0000000113107824 */ /* 0x000fe200078e0210 */
[----:B------:R-:W-:-:S02]  /*0aa0*/  ISETP.GE.AND P3, PT, R15, R18, PT ;  /* 0x000000120f00720c */ /* 0x000fc40003f66270 */
[-C--:B------:R-:W-:Y:S02]  /*0ab0*/  SEL R19, R21, R18.reuse, P2 ;  /* 0x0000001215137207 */ /* 0x080fe40001000000 */
[----:B------:R-:W-:Y:S02]  /*0ac0*/  SEL R21, R18, RZ, P3 ;  /* 0x000000ff12157207 */ /* 0x000fe40001800000 */
[----:B------:R-:W-:Y:S01]  /*0ad0*/  ISETP.GE.AND P2, PT, R17, RZ, PT ;  /* 0x000000ff1100720c */ /* 0x000fe20003f46270 */
[----:B------:R-:W-:Y:S01]  /*0ae0*/  IMAD.IADD R19, R20, 0x1, R19 ;  /* 0x0000000114137824 */ /* 0x000fe200078e0213 */
[----:B------:R-:W-:Y:S01]  /*0af0*/  IADD3 R23, PT, PT, -R14, RZ, RZ ;  /* 0x000000ff0e177210 */ /* 0x000fe20007ffe1ff */
[----:B------:R-:W-:Y:S01]  /*0b00*/  IMAD.MOV R21, RZ, RZ, -R21 ;  /* 0x000000ffff157224 */ /* 0x000fe200078e0a15 */
[----:B------:R-:W-:Y:S01]  /*0b10*/  ISETP.GE.AND P3, PT, R15, RZ, PT ;  /* 0x000000ff0f00720c */ /* 0x000fe20003f66270 */
[-C--:B------:R-:W-:Y:S01]  /*0b20*/  IMAD R19, R19, R18.reuse, R11 ;  /* 0x0000001213137224 */ /* 0x080fe200078e020b */
[----:B------:R-:W-:-:S02]  /*0b30*/  SEL R14, R23, R18, P2 ;  /* 0x00000012170e7207 */ /* 0x000fc40001000000 */
[-C--:B------:R-:W-:Y:S01]  /*0b40*/  SEL R22, R21, R18.reuse, P3 ;  /* 0x0000001215167207 */ /* 0x080fe20001800000 */
[----:B------:R-:W-:Y:S01]  /*0b50*/  IMAD R21, R16, R18, R11 ;  /* 0x0000001210157224 */ /* 0x000fe200078e020b */
[----:B------:R-:W-:Y:S01]  /*0b60*/  IADD3 R14, PT, PT, R17, R14, RZ ;  /* 0x0000000e110e7210 */ /* 0x000fe20007ffe0ff */
[----:B--2---:R-:W-:-:S04]  /*0b70*/  IMAD.WIDE R16, R19, 0x4, R12 ;  /* 0x0000000413107825 */ /* 0x004fc800078e020c */
[----:B------:R-:W-:Y:S02]  /*0b80*/  IMAD.IADD R22, R15, 0x1, R22 ;  /* 0x000000010f167824 */ /* 0x000fe400078e0216 */
[----:B------:R-:W-:Y:S01]  /*0b90*/  IMAD R19, R14, R18, R11 ;  /* 0x000000120e137224 */ /* 0x000fe200078e020b */
[----:B------:R-:W2:Y:S01]  /*0ba0*/  LDG.E R16, desc[UR4][R16.64] ;  /* 0x0000000410107981 */ /* 0x000ea2000c1e1900 */
[----:B------:R-:W-:-:S04]  /*0bb0*/  IMAD.WIDE R14, R21, 0x4, R12 ;  /* 0x00000004150e7825 */ /* 0x000fc800078e020c */
[----:B------:R-:W-:Y:S02]  /*0bc0*/  IMAD R21, R22, R18, R11 ;  /* 0x0000001216157224 */ /* 0x000fe400078e020b */
[--C-:B------:R-:W-:Y:S01]  /*0bd0*/  IMAD.WIDE R18, R19, 0x4, R12.reuse ;  /* 0x0000000413127825 */ /* 0x100fe200078e020c */
[----:B------:R-:W3:Y:S03]  /*0be0*/  LDG.E R14, desc[UR4][R14.64] ;  /* 0x000000040e0e7981 */ /* 0x000ee6000c1e1900 */
[----:B------:R-:W-:Y:S02]  /*0bf0*/  IMAD.WIDE R12, R21, 0x4, R12 ;  /* 0x00000004150c7825 */ /* 0x000fe400078e020c */
[----:B------:R-:W4:Y:S04]  /*0c00*/  LDG.E R18, desc[UR4][R18.64] ;  /* 0x0000000412127981 */ /* 0x000f28000c1e1900 */
[----:B------:R-:W4:Y:S01]  /*0c10*/  LDG.E R12, desc[UR4][R12.64] ;  /* 0x000000040c0c7981 */ /* 0x000f22000c1e1900 */
[----:B------:R-:W-:-:S02]  /*0c20*/  VIADD R20, R20, 0x4 ;  /* 0x0000000414147836 */ /* 0x000fc40000000000 */
[----:B--2---:R-:W-:-:S04]  /*0c30*/  FADD R5, R5, R16 ;  /* 0x0000001005057221 */ /* 0x004fc80000000000 */
[----:B---3--:R-:W-:-:S04]  /*0c40*/  FADD R5, R5, R14 ;  /* 0x0000000e05057221 */ /* 0x008fc80000000000 */
[----:B----4-:R-:W-:-:S04]  /*0c50*/  FADD R5, R5, R18 ;  /* 0x0000001205057221 */ /* 0x010fc80000000000 */
[----:B------:R-:W-:-:S07]  /*0c60*/  FADD R5, R5, R12 ;  /* 0x0000000c05057221 */ /* 0x000fce0000000000 */
.L_x_36:
[----:B------:R-:W1:Y:S01]  /*0c70*/  LDC R16, c[0x0][0x384] ;  /* 0x0000e100ff107b82 */ /* 0x000e620000000800 */
[----:B0-----:R-:W-:-:S09]  /*0c80*/  ULOP3.LUT UP0, URZ, UR6, 0x1, URZ, 0xc0, !UPT ;  /* 0x0000000106ff7892 */ /* 0x001fd2000f80c0ff */
[----:B------:R-:W-:Y:S05]  /*0c90*/  BRA.U !UP0, `(.L_x_37) ;  /* 0x0000000108607547 */ /* 0x000fea000b800000 */
[----:B------:R-:W0:Y:S01]  /*0ca0*/  LDC R12, c[0x0][0x384] ;  /* 0x0000e100ff0c7b82 */ /* 0x000e220000000800 */
[----:B------:R-:W-:-:S07]  /*0cb0*/  IADD3 R17, PT, PT, R20, 0x1, RZ ;  /* 0x0000000114117810 */ /* 0x000fce0007ffe0ff */
[----:B------:R-:W2:Y:S01]  /*0cc0*/  LDC.64 R14, c[0x0][0x388] ;  /* 0x0000e200ff0e7b82 */ /* 0x000ea20000000a00 */
[-C--:B0-----:R-:W-:Y:S02]  /*0cd0*/  ISETP.GE.AND P2, PT, R20, R12.reuse, PT ;  /* 0x0000000c1400720c */ /* 0x081fe40003f46270 */
[C---:B------:R-:W-:Y:S02]  /*0ce0*/  ISETP.GE.AND P3, PT, R17.reuse, R12, PT ;  /* 0x0000000c1100720c */ /* 0x040fe40003f66270 */
[C---:B------:R-:W-:Y:S02]  /*0cf0*/  SEL R13, R12.reuse, RZ, P2 ;  /* 0x000000ff0c0d7207 */ /* 0x040fe40001000000 */
[----:B------:R-:W-:Y:S02]  /*0d00*/  SEL R18, R12, RZ, P3 ;  /* 0x000000ff0c127207 */ /* 0x000fe40001800000 */
[----:B------:R-:W-:Y:S01]  /*0d10*/  ISETP.GE.AND P2, PT, R20, RZ, PT ;  /* 0x000000ff1400720c */ /* 0x000fe20003f46270 */
[----:B------:R-:W-:Y:S01]  /*0d20*/  IMAD.MOV R13, RZ, RZ, -R13 ;  /* 0x000000ffff0d7224 */ /* 0x000fe200078e0a0d */
[----:B------:R-:W-:Y:S01]  /*0d30*/  ISETP.GE.AND P3, PT, R17, RZ, PT ;  /* 0x000000ff1100720c */ /* 0x000fe20003f66270 */
[----:B------:R-:W-:-:S03]  /*0d40*/  IMAD.MOV R19, RZ, RZ, -R18 ;  /* 0x000000ffff137224 */ /* 0x000fc600078e0a12 */
[-C--:B------:R-:W-:Y:S02]  /*0d50*/  SEL R13, R13, R12.reuse, P2 ;  /* 0x0000000c0d0d7207 */ /* 0x080fe40001000000 */
[----:B------:R-:W-:Y:S02]  /*0d60*/  SEL R18, R19, R12, P3 ;  /* 0x0000000c13127207 */ /* 0x000fe40001800000 */
[----:B------:R-:W-:-:S03]  /*0d70*/  IADD3 R13, PT, PT, R20, R13, RZ ;  /* 0x0000000d140d7210 */ /* 0x000fc60007ffe0ff */
[----:B------:R-:W-:Y:S02]  /*0d80*/  IMAD.IADD R18, R17, 0x1, R18 ;  /* 0x0000000111127824 */ /* 0x000fe400078e0212 */
[-CC-:B------:R-:W-:Y:S02]  /*0d90*/  IMAD R13, R13, R12.reuse, R11.reuse ;  /* 0x0000000c0d0d7224 */ /* 0x180fe400078e020b */
[----:B------:R-:W-:Y:S02]  /*0da0*/  IMAD R17, R18, R12, R11 ;  /* 0x0000000c12117224 */ /* 0x000fe400078e020b */
[----:B--2---:R-:W-:-:S04]  /*0db0*/  IMAD.WIDE R12, R13, 0x4, R14 ;  /* 0x000000040d0c7825 */ /* 0x004fc800078e020e */
[----:B------:R-:W-:Y:S02]  /*0dc0*/  IMAD.WIDE R14, R17, 0x4, R14 ;  /* 0x00000004110e7825 */ /* 0x000fe400078e020e */
[----:B------:R-:W2:Y:S04]  /*0dd0*/  LDG.E R12, desc[UR4][R12.64] ;  /* 0x000000040c0c7981 */ /* 0x000ea8000c1e1900 */
[----:B------:R-:W3:Y:S01]  /*0de0*/  LDG.E R14, desc[UR4][R14.64] ;  /* 0x000000040e0e7981 */ /* 0x000ee2000c1e1900 */
[----:B------:R-:W-:Y:S02]  /*0df0*/  VIADD R20, R20, 0x2 ;  /* 0x0000000214147836 */ /* 0x000fe40000000000 */
[----:B--2---:R-:W-:-:S04]  /*0e00*/  FADD R5, R5, R12 ;  /* 0x0000000c05057221 */ /* 0x004fc80000000000 */
[----:B---3--:R-:W-:-:S07]  /*0e10*/  FADD R5, R5, R14 ;  /* 0x0000000e05057221 */ /* 0x008fce0000000000 */
.L_x_37:
[----:B-1----:R-:W-:Y:S01]  /*0e20*/  ISETP.GE.AND P2, PT, R20, R16, PT ;  /* 0x000000101400720c */ /* 0x002fe20003f46270 */
[----:B------:R-:W0:Y:S03]  /*0e30*/  LDC.64 R12, c[0x0][0x388] ;  /* 0x0000e200ff0c7b82 */ /* 0x000e260000000a00 */
[----:B------:R-:W-:Y:S02]  /*0e40*/  SEL R14, R16, RZ, P2 ;  /* 0x000000ff100e7207 */ /* 0x000fe40001000000 */
[----:B------:R-:W-:Y:S02]  /*0e50*/  ISETP.GE.AND P2, PT, R20, RZ, PT ;  /* 0x000000ff1400720c */ /* 0x000fe40003f46270 */
[----:B------:R-:W-:-:S04]  /*0e60*/  IADD3 R15, PT, PT, -R14, RZ, RZ ;  /* 0x000000ff0e0f7210 */ /* 0x000fc80007ffe1ff */
[----:B------:R-:W-:-:S05]  /*0e70*/  SEL R15, R15, R16, P2 ;  /* 0x000000100f0f7207 */ /* 0x000fca0001000000 */
[----:B------:R-:W-:-:S04]  /*0e80*/  IMAD.IADD R15, R15, 0x1, R20 ;  /* 0x000000010f0f7824 */ /* 0x000fc800078e0214 */
[----:B------:R-:W-:-:S04]  /*0e90*/  IMAD R15, R15, R16, R11 ;  /* 0x000000100f0f7224 */ /* 0x000fc800078e020b */
[----:B0-----:R-:W-:-:S06]  /*0ea0*/  IMAD.WIDE R12, R15, 0x4, R12 ;  /* 0x000000040f0c7825 */ /* 0x001fcc00078e020c */
[----:B------:R-:W2:Y:S02]  /*0eb0*/  LDG.E R12, desc[UR4][R12.64] ;  /* 0x000000040c0c7981 */ /* 0x000ea4000c1e1900 */
[----:B--2---:R-:W-:-:S07]  /*0ec0*/  FADD R5, R12, R5 ;  /* 0x000000050c057221 */ /* 0x004fce0000000000 */
.L_x_33:
[----:B------:R-:W-:Y:S05]  /*0ed0*/  BSYNC.RECONVERGENT B1 ;  /* 0x0000000000017941 */ /* 0x000fea0003800200 */
.L_x_32:
[C---:B------:R-:W-:Y:S02]  /*0ee0*/  ISETP.NE.AND P2, PT, R9.reuse, R4, PT ;  /* 0x000000040900720c */ /* 0x040fe40003f45270 */
[----:B------:R-:W-:-:S11]  /*0ef0*/  IADD3 R9, PT, PT, R9, 0x1, RZ ;  /* 0x0000000109097810 */ /* 0x000fd60007ffe0ff */
[----:B------:R-:W-:Y:S05]  /*0f00*/  @P2 BRA `(.L_x_38) ;  /* 0xfffffff000e82947 */ /* 0x000fea000383ffff */
.L_x_31:
[----:B------:R-:W-:Y:S05]  /*0f10*/  BSYNC.RECONVERGENT B0 ;  /* 0x0000000000007941 */ /* 0x000fea0003800200 */
.L_x_30:
[----:B------:R-:W0:Y:S01]  /*0f20*/  LDC.64 R6, c[0x0][0x388] ;  /* 0x0000e200ff067b82 */ /* 0x000e220000000a00 */
[----:B------:R-:W1:Y:S01]  /*0f30*/  LDCU UR6, c[0x0][0x384] ;  /* 0x00007080ff0677ac */ /* 0x000e620008000800 */
[----:B-----5:R-:W-:-:S04]  /*0f40*/  FADD R5, -R2, R5 ;  /* 0x0000000502057221 */ /* 0x020fc80000000100 */
[----:B------:R-:W-:-:S04]  /*0f50*/  FFMA R5, R2, -8, R5 ;  /* 0xc100000002057823 */ /* 0x000fc80000000005 */
[----:B------:R-:W-:Y:S01]  /*0f60*/  FFMA R5, R5, 0.125, R2 ;  /* 0x3e00000005057823 */ /* 0x000fe20000000002 */
[----:B-1----:R-:W-:-:S04]  /*0f70*/  IMAD R3, R0, UR6, R3 ;  /* 0x0000000600037c24 */ /* 0x002fc8000f8e0203 */
[----:B0-----:R-:W-:-:S05]  /*0f80*/  IMAD.WIDE R2, R3, 0x4, R6 ;  /* 0x0000000403027825 */ /* 0x001fca00078e0206 */
[----:B------:R-:W-:Y:S01]  /*0f90*/  STG.E desc[UR4][R2.64], R5 ;  /* 0x0000000502007986 */ /* 0x000fe2000c101904 */
[----:B------:R-:W-:Y:S05]  /*0fa0*/  EXIT ;  /* 0x000000000000794d */ /* 0x000fea0003800000 */
.L_x_39:
        /* <DEDUP_REMOVED lines=13> */
.L_x_180:


//--------------------- .text.AVERAGE_DEPTH_1D_V2 --------------------------
	.section	.text.AVERAGE_DEPTH_1D_V2,"ax",@progbits
	.align	128
        .global         AVERAGE_DEPTH_1D_V2
        .type           AVERAGE_DEPTH_1D_V2,@function
        .size           AVERAGE_DEPTH_1D_V2,(.L_x_175 - AVERAGE_DEPTH_1D_V2)
        .other          AVERAGE_DEPTH_1D_V2,@"STO_CUDA_ENTRY STV_DEFAULT"
AVERAGE_DEPTH_1D_V2:
.text.AVERAGE_DEPTH_1D_V2:
        /* <DEDUP_REMOVED lines=17> */
[----:B------:R-:W-:Y:S02]  /*0110*/  IMAD.MOV.U32 R4, RZ, RZ, RZ ;  /* 0x000000ffff047224 */ /* 0x000fe400078e00ff */
[C-C-:B0-----:R-:W-:Y:S02]  /*0120*/  IMAD.IADD R7, R3.reuse, 0x1, -R9.reuse ;  /* 0x0000000103077824 */ /* 0x141fe400078e0a09 */
[----:B------:R-:W-:-:S05]  /*0130*/  IMAD.IADD R2, R3, 0x1, R9 ;  /* 0x0000000103027824 */ /* 0x000fca00078e0209 */
[----:B------:R-:W-:-:S13]  /*0140*/  ISETP.GT.AND P0, PT, R7, R2, PT ;  /* 0x000000020700720c */ /* 0x000fda0003f04270 */
[----:B-1----:R-:W-:Y:S05]  /*0150*/  @P0 BRA `(.L_x_41) ;  /* 0x0000000c00bc0947 */ /* 0x002fea0003800000 */
[----:B------:R-:W-:Y:S01]  /*0160*/  IMAD.SHL.U32 R5, R9, 0x2, RZ ;  /* 0x0000000209057824 */ /* 0x000fe200078e00ff */
[C---:B------:R-:W-:Y:S01]  /*0170*/  IADD3 R6, PT, PT, R0.reuse, -R9, RZ ;  /* 0x8000000900067210 */ /* 0x040fe20007ffe0ff */
[----:B------:R-:W-:Y:S02]  /*0180*/  IMAD.IADD R9, R0, 0x1, R9 ;  /* 0x0000000100097824 */ /* 0x000fe400078e0209 */
[----:B------:R-:W-:Y:S01]  /*0190*/  IMAD.MOV.U32 R13, RZ, RZ, RZ ;  /* 0x000000ffff0d7224 */ /* 0x000fe200078e00ff */
[C---:B------:R-:W-:Y:S01]  /*01a0*/  LOP3.LUT R4, R5.reuse, 0x6, RZ, 0xc0, !PT ;  /* 0x0000000605047812 */ /* 0x040fe200078ec0ff */
[C---:B------:R-:W-:Y:S01]  /*01b0*/  VIADD R8, R6.reuse, 0x3 ;  /* 0x0000000306087836 */ /* 0x040fe20000000000 */
[----:B------:R-:W-:Y:S02]  /*01c0*/  ISETP.GT.AND P0, PT, R6, R9, PT ;  /* 0x000000090600720c */ /* 0x000fe40003f04270 */
[----:B------:R-:W-:Y:S02]  /*01d0*/  LOP3.LUT R9, R5, 0xfffffff8, RZ, 0xc0, !PT ;  /* 0xfffffff805097812 */ /* 0x000fe400078ec0ff */
[----:B------:R-:W-:Y:S01]  /*01e0*/  ISETP.GE.U32.AND P1, PT, R4, 0x3, PT ;  /* 0x000000030400780c */ /* 0x000fe20003f26070 */
[----:B------:R-:W-:-:S02]  /*01f0*/  IMAD.MOV.U32 R4, RZ, RZ, RZ ;  /* 0x000000ffff047224 */ /* 0x000fc400078e00ff */
[----:B------:R-:W-:-:S10]  /*0200*/  IMAD.MOV R9, RZ, RZ, -R9 ;  /* 0x000000ffff097224 */ /* 0x000fd400078e0a09 */
.L_x_48:
        /* <DEDUP_REMOVED lines=8> */
[----:B------:R-:W-:-:S05]  /*0290*/  @P2 IADD3 R10, PT, PT, -R11, RZ, RZ ;  /* 0x000000ff0b0a2210 */ /* 0x000fca0007ffe1ff */
[----:B------:R-:W-:-:S03]  /*02a0*/  IMAD.IADD R10, R10, 0x1, R7 ;  /* 0x000000010a0a7824 */ /* 0x000fc600078e0207 */
[----:B------:R-:W-:Y:S05]  /*02b0*/  @!P3 BRA `(.L_x_44) ;  /* 0x0000000400c4b947 */ /* 0x000fea0003800000 */
[----:B------:R-:W0:Y:S01]  /*02c0*/  LDC R11, c[0x0][0x384] ;  /* 0x0000e100ff0b7b82 */ /* 0x000e220000000800 */
[----:B------:R-:W-:Y:S02]  /*02d0*/  IMAD.MOV.U32 R24, RZ, RZ, R9 ;  /* 0x000000ffff187224 */ /* 0x000fe400078e0009 */
[----:B------:R-:W-:-:S05]  /*02e0*/  IMAD.MOV.U32 R12, RZ, RZ, R8 ;  /* 0x000000ffff0c7224 */ /* 0x000fca00078e0008 */
[----:B------:R-:W1:Y:S02]  /*02f0*/  LDC.64 R14, c[0x0][0x388] ;  /* 0x0000e200ff0e7b82 */ /* 0x000e640000000a00 */
.L_x_45:
[C---:B------:R-:W-:Y:S01]  /*0300*/  VIADD R16, R12.reuse, 0xfffffffd ;  /* 0xfffffffd0c107836 */ /* 0x040fe20000000000 */
[C---:B------:R-:W-:Y:S01]  /*0310*/  IADD3 R20, PT, PT, R12.reuse, -0x2, RZ ;  /* 0xfffffffe0c147810 */ /* 0x040fe20007ffe0ff */
[C---:B------:R-:W-:Y:S01]  /*0320*/  VIADD R22, R12.reuse, 0x1 ;  /* 0x000000010c167836 */ /* 0x040fe20000000000 */
[-C--:B0-----:R-:W-:Y:S02]  /*0330*/  ISETP.GE.AND P4, PT, R12, R11.reuse, PT ;  /* 0x0000000b0c00720c */ /* 0x081fe40003f86270 */
[-C--:B------:R-:W-:Y:S02]  /*0340*/  ISETP.GE.AND P2, PT, R16, R11.reuse, PT ;  /* 0x0000000b1000720c */ /* 0x080fe40003f46270 */
[----:B------:R-:W-:Y:S02]  /*0350*/  ISETP.GE.AND P3, PT, R20, R11, PT ;  /* 0x0000000b1400720c */ /* 0x000fe40003f66270 */
[C---:B------:R-:W-:Y:S02]  /*0360*/  SEL R17, R11.reuse, RZ, P2 ;  /* 0x000000ff0b117207 */ /* 0x040fe40001000000 */
[----:B------:R-:W-:-:S02]  /*0370*/  SEL R18, R11, RZ, P3 ;  /* 0x000000ff0b127207 */ /* 0x000fc40001800000 */
[----:B------:R-:W-:Y:S01]  /*0380*/  ISETP.GE.AND P2, PT, R16, RZ, PT ;  /* 0x000000ff1000720c */ /* 0x000fe20003f46270 */
[----:B------:R-:W-:Y:S01]  /*0390*/  IMAD.MOV R26, RZ, RZ, -R17 ;  /* 0x000000ffff1a7224 */ /* 0x000fe200078e0a11 */
[----:B------:R-:W-:Y:S01]  /*03a0*/  ISETP.GE.AND P3, PT, R20, RZ, PT ;  /* 0x000000ff1400720c */ /* 0x000fe20003f66270 */
[----:B------:R-:W-:Y:S01]  /*03b0*/  IMAD.MOV R28, RZ, RZ, -R18 ;  /* 0x000000ffff1c7224 */ /* 0x000fe200078e0a12 */
[----:B------:R-:W-:Y:S01]  /*03c0*/  SEL R21, R11, RZ, P4 ;  /* 0x000000ff0b157207 */ /* 0x000fe20002000000 */
[----:B------:R-:W-:Y:S01]  /*03d0*/  VIADD R18, R12, 0xffffffff ;  /* 0xffffffff0c127836 */ /* 0x000fe20000000000 */
[-C--:B------:R-:W-:Y:S02]  /*03e0*/  SEL R17, R26, R11.reuse, P2 ;  /* 0x0000000b1a117207 */ /* 0x080fe40001000000 */
[-C--:B------:R-:W-:Y:S02]  /*03f0*/  SEL R19, R28, R11.reuse, P3 ;  /* 0x0000000b1c137207 */ /* 0x080fe40001800000 */
[----:B------:R-:W-:-:S02]  /*0400*/  ISETP.GE.AND P6, PT, R18, R11, PT ;  /* 0x0000000b1200720c */ /* 0x000fc40003fc6270 */
[----:B------:R-:W-:Y:S01]  /*0410*/  IADD3 R16, PT, PT, R16, R17, RZ ;  /* 0x0000001110107210 */ /* 0x000fe20007ffe0ff */
[----:B------:R-:W-:Y:S01]  /*0420*/  IMAD.IADD R17, R20, 0x1, R19 ;  /* 0x0000000114117824 */ /* 0x000fe200078e0213 */
[----:B------:R-:W-:Y:S01]  /*0430*/  SEL R19, R11, RZ, P6 ;  /* 0x000000ff0b137207 */ /* 0x000fe20003000000 */
[----:B------:R-:W-:Y:S01]  /*0440*/  VIADD R20, R12, 0x3 ;  /* 0x000000030c147836 */ /* 0x000fe20000000000 */
[----:B------:R-:W-:Y:S01]  /*0450*/  ISETP.GE.AND P2, PT, R22, RZ, PT ;  /* 0x000000ff1600720c */ /* 0x000fe20003f46270 */
[-C--:B------:R-:W-:Y:S01]  /*0460*/  IMAD R23, R16, R11.reuse, R10 ;  /* 0x0000000b10177224 */ /* 0x080fe200078e020a */
[----:B------:R-:W-:Y:S01]  /*0470*/  ISETP.GE.AND P3, PT, R22, R11, PT ;  /* 0x0000000b1600720c */ /* 0x000fe20003f66270 */
[----:B------:R-:W-:Y:S01]  /*0480*/  VIADD R22, R12, 0x2 ;  /* 0x000000020c167836 */ /* 0x000fe20000000000 */
[----:B------:R-:W-:Y:S01]  /*0490*/  ISETP.GE.AND P6, PT, R18, RZ, PT ;  /* 0x000000ff1200720c */ /* 0x000fe20003fc6270 */
[----:B------:R-:W-:Y:S01]  /*04a0*/  IMAD.MOV R26, RZ, RZ, -R19 ;  /* 0x000000ffff1a7224 */ /* 0x000fe200078e0a13 */
[----:B------:R-:W-:-:S02]  /*04b0*/  IADD3 R28, PT, PT, -R21, RZ, RZ ;  /* 0x000000ff151c7210 */ /* 0x000fc40007ffe1ff */
[-C--:B------:R-:W-:Y:S02]  /*04c0*/  ISETP.GE.AND P4, PT, R22, R11.reuse, PT ;  /* 0x0000000b1600720c */ /* 0x080fe40003f86270 */
[-C--:B------:R-:W-:Y:S02]  /*04d0*/  SEL R27, R26, R11.reuse, P6 ;  /* 0x0000000b1a1b7207 */ /* 0x080fe40003000000 */
[C---:B------:R-:W-:Y:S02]  /*04e0*/  SEL R21, R11.reuse, RZ, P4 ;  /* 0x000000ff0b157207 */ /* 0x040fe40002000000 */
[----:B------:R-:W-:Y:S01]  /*04f0*/  ISETP.GE.AND P6, PT, R20, R11, PT ;  /* 0x0000000b1400720c */ /* 0x000fe20003fc6270 */
[----:B------:R-:W-:Y:S01]  /*0500*/  IMAD.IADD R27, R18, 0x1, R27 ;  /* 0x00000001121b7824 */ /* 0x000fe200078e021b */
[----:B------:R-:W-:Y:S01]  /*0510*/  ISETP.GE.AND P5, PT, R12, RZ, PT ;  /* 0x000000ff0c00720c */ /* 0x000fe20003fa6270 */
[----:B------:R-:W-:Y:S01]  /*0520*/  IMAD.MOV R26, RZ, RZ, -R21 ;  /* 0x000000ffff1a7224 */ /* 0x000fe200078e0a15 */
[----:B------:R-:W-:-:S02]  /*0530*/  SEL R18, R11, RZ, P6 ;  /* 0x000000ff0b127207 */ /* 0x000fc40003000000 */
[-C--:B------:R-:W-:Y:S02]  /*0540*/  SEL R19, R28, R11.reuse, P5 ;  /* 0x0000000b1c137207 */ /* 0x080fe40002800000 */
[----:B------:R-:W-:Y:S01]  /*0550*/  ISETP.GE.AND P4, PT, R22, RZ, PT ;  /* 0x000000ff1600720c */ /* 0x000fe20003f86270 */
[----:B------:R-:W-:Y:S02]  /*0560*/  IMAD.MOV R18, RZ, RZ, -R18 ;  /* 0x000000ffff127224 */ /* 0x000fe400078e0a12 */
[----:B------:R-:W-:Y:S01]  /*0570*/  IMAD.IADD R19, R19, 0x1, R12 ;  /* 0x0000000113137824 */ /* 0x000fe200078e020c */
[-C--:B------:R-:W-:Y:S02]  /*0580*/  SEL R21, R26, R11.reuse, P4 ;  /* 0x0000000b1a157207 */ /* 0x080fe40002000000 */
[----:B------:R-:W-:Y:S01]  /*0590*/  ISETP.GE.AND P4, PT, R20, RZ, PT ;  /* 0x000000ff1400720c */ /* 0x000fe20003f86270 */
[--C-:B------:R-:W-:Y:S01]  /*05a0*/  IMAD R25, R19, R11, R10.reuse ;  /* 0x0000000b13197224 */ /* 0x100fe200078e020a */
[----:B------:R-:W-:Y:S01]  /*05b0*/  IADD3 R21, PT, PT, R22, R21, RZ ;  /* 0x0000001516157210 */ /* 0x000fe20007ffe0ff */
[-C--:B------:R-:W-:Y:S01]  /*05c0*/  IMAD R19, R17, R11.reuse, R10 ;  /* 0x0000000b11137224 */ /* 0x080fe200078e020a */
[----:B------:R-:W-:Y:S01]  /*05d0*/  SEL R29, R18, R11, P4 ;  /* 0x0000000b121d7207 */ /* 0x000fe20002000000 */
[----:B-1----:R-:W-:-:S04]  /*05e0*/  IMAD.WIDE R16, R25, 0x4, R14 ;  /* 0x0000000419107825 */ /* 0x002fc800078e020e */
[----:B------:R-:W-:Y:S01]  /*05f0*/  IMAD.IADD R20, R20, 0x1, R29 ;  /* 0x0000000114147824 */ /* 0x000fe200078e021d */
[----:B------:R-:W-:Y:S01]  /*0600*/  SEL R29, R11, RZ, P3 ;  /* 0x000000ff0b1d7207 */ /* 0x000fe20001800000 */
[----:B------:R-:W-:Y:S01]  /*0610*/  IMAD.WIDE R18, R19, 0x4, R14 ;  /* 0x0000000413127825 */ /* 0x000fe200078e020e */
[----:B------:R0:W2:Y:S03]  /*0620*/  LDG.E R25, desc[UR4][R16.64] ;  /* 0x0000000410197981 */ /* 0x0000a6000c1e1900 */
[----:B------:R-:W-:Y:S02]  /*0630*/  IMAD R28, R27, R11, R10 ;  /* 0x0000000b1b1c7224 */ /* 0x000fe400078e020a */
[----:B------:R1:W3:Y:S01]  /*0640*/  LDG.E R27, desc[UR4][R18.64] ;  /* 0x00000004121b7981 */ /* 0x0002e2000c1e1900 */
[----:B------:R-:W-:-:S04]  /*0650*/  IMAD.WIDE R22, R23, 0x4, R14 ;  /* 0x0000000417167825 */ /* 0x000fc800078e020e */
[----:B0-----:R-:W-:Y:S01]  /*0660*/  IMAD.WIDE R16, R28, 0x4, R14 ;  /* 0x000000041c107825 */ /* 0x001fe200078e020e */
[----:B------:R-:W4:Y:S03]  /*0670*/  LDG.E R26, desc[UR4][R22.64] ;  /* 0x00000004161a7981 */ /* 0x000f26000c1e1900 */
[----:B-1----:R-:W-:Y:S01]  /*0680*/  IMAD.MOV R18, RZ, RZ, -R29 ;  /* 0x000000ffff127224 */ /* 0x002fe200078e0a1d */
[----:B------:R0:W5:Y:S01]  /*0690*/  LDG.E R28, desc[UR4][R16.64] ;  /* 0x00000004101c7981 */ /* 0x000162000c1e1900 */
[----:B------:R-:W-:-:S03]  /*06a0*/  VIADD R29, R12, 0x4 ;  /* 0x000000040c1d7836 */ /* 0x000fc60000000000 */
[-C--:B------:R-:W-:Y:S02]  /*06b0*/  SEL R19, R18, R11.reuse, P2 ;  /* 0x0000000b12137207 */ /* 0x080fe40001000000 */
[----:B------:R-:W-:-:S03]  /*06c0*/  ISETP.GE.AND P2, PT, R29, R11, PT ;  /* 0x0000000b1d00720c */ /* 0x000fc60003f46270 */
[----:B0-----:R-:W-:Y:S01]  /*06d0*/  IMAD.IADD R16, R19, 0x1, R12 ;  /* 0x0000000113107824 */ /* 0x001fe200078e020c */
[----:B------:R-:W-:-:S03]  /*06e0*/  SEL R17, R11, RZ, P2 ;  /* 0x000000ff0b117207 */ /* 0x000fc60001000000 */
[-C--:B------:R-:W-:Y:S02]  /*06f0*/  IMAD R19, R16, R11.reuse, R11 ;  /* 0x0000000b10137224 */ /* 0x080fe400078e020b */
[----:B------:R-:W-:Y:S02]  /*0700*/  IMAD R23, R21, R11, R10 ;  /* 0x0000000b15177224 */ /* 0x000fe400078e020a */
[----:B------:R-:W-:Y:S01]  /*0710*/  IMAD.IADD R21, R10, 0x1, R19 ;  /* 0x000000010a157824 */ /* 0x000fe200078e0213 */
[----:B------:R-:W-:-:S03]  /*0720*/  IADD3 R22, PT, PT, -R17, RZ, RZ ;  /* 0x000000ff11167210 */ /* 0x000fc60007ffe1ff */
[----:B------:R-:W-:Y:S01]  /*0730*/  IMAD.WIDE R16, R21, 0x4, R14 ;  /* 0x0000000415107825 */ /* 0x000fe200078e020e */
[----:B------:R-:W-:-:S03]  /*0740*/  ISETP.GE.AND P2, PT, R29, RZ, PT ;  /* 0x000000ff1d00720c */ /* 0x000fc60003f46270 */
[----:B------:R-:W-:Y:S02]  /*0750*/  IMAD.WIDE R18, R23, 0x4, R14 ;  /* 0x0000000417127825 */ /* 0x000fe400078e020e */
[----:B------:R-:W2:Y:S02]  /*0760*/  LDG.E R16, desc[UR4][R16.64] ;  /* 0x0000000410107981 */ /* 0x000ea4000c1e1900 */
[-C--:B------:R-:W-:Y:S01]  /*0770*/  IMAD R21, R20, R11.reuse, R10 ;  /* 0x0000000b14157224 */ /* 0x080fe200078e020a */
[----:B------:R-:W-:Y:S01]  /*0780*/  SEL R22, R22, R11, P2 ;  /* 0x0000000b16167207 */ /* 0x000fe20001000000 */
[----:B------:R-:W2:Y:S02]  /*0790*/  LDG.E R18, desc[UR4][R18.64] ;  /* 0x0000000412127981 */ /* 0x000ea4000c1e1900 */
[----:B------:R-:W-:-:S04]  /*07a0*/  IMAD.WIDE R20, R21, 0x4, R14 ;  /* 0x0000000415147825 */ /* 0x000fc800078e020e */
[----:B------:R-:W-:Y:S02]  /*07b0*/  IMAD.IADD R22, R29, 0x1, R22 ;  /* 0x000000011d167824 */ /* 0x000fe400078e0216 */
[----:B------:R-:W2:Y:S02]  /*07c0*/  LDG.E R20, desc[UR4][R20.64] ;  /* 0x0000000414147981 */ /* 0x000ea4000c1e1900 */
[----:B------:R-:W-:-:S04]  /*07d0*/  IMAD R23, R22, R11, R10 ;  /* 0x0000000b16177224 */ /* 0x000fc800078e020a */
[----:B------:R-:W-:-:S06]  /*07e0*/  IMAD.WIDE R22, R23, 0x4, R14 ;  /* 0x0000000417167825 */ /* 0x000fcc00078e020e */
[----:B------:R-:W2:Y:S01]  /*07f0*/  LDG.E R22, desc[UR4][R22.64] ;  /* 0x0000000416167981 */ /* 0x000ea2000c1e1900 */
[----:B------:R-:W-:Y:S02]  /*0800*/  VIADD R24, R24, 0x8 ;  /* 0x0000000818187836 */ /* 0x000fe40000000000 */
[----:B------:R-:W-:Y:S01]  /*0810*/  VIADD R12, R12, 0x8 ;  /* 0x000000080c0c7836 */ /* 0x000fe20000000000 */
[----:B---3--:R-:W-:Y:S02]  /*0820*/  FSETP.NEU.AND P5, PT, R27, -1, PT ;  /* 0xbf8000001b00780b */ /* 0x008fe40003fad000 */
[----:B----4-:R-:W-:Y:S02]  /*0830*/  FSETP.NEU.AND P4, PT, R26, -1, PT ;  /* 0xbf8000001a00780b */ /* 0x010fe40003f8d000 */
[----:B-----5:R-:W-:Y:S02]  /*0840*/  FSETP.NEU.AND P2, PT, R28, -1, PT ;  /* 0xbf8000001c00780b */ /* 0x020fe40003f4d000 */
[----:B--2---:R-:W-:-:S09]  /*0850*/  FSETP.NEU.AND P3, PT, R25, -1, PT ;  /* 0xbf8000001900780b */ /* 0x004fd20003f6d000 */
[----:B------:R-:W-:Y:S01]  /*0860*/  @P4 FADD R13, R26, R13 ;  /* 0x0000000d1a0d4221 */ /* 0x000fe20000000000 */
[----:B------:R-:W-:-:S03]  /*0870*/  @P4 FADD R4, R4, 1 ;  /* 0x3f80000004044421 */ /* 0x000fc60000000000 */
[----:B------:R-:W-:Y:S01]  /*0880*/  @P5 FADD R13, R13, R27 ;  /* 0x0000001b0d0d5221 */ /* 0x000fe20000000000 */
[----:B------:R-:W-:-:S03]  /*0890*/  @P5 FADD R4, R4, 1 ;  /* 0x3f80000004045421 */ /* 0x000fc60000000000 */
[----:B------:R-:W-:Y:S01]  /*08a0*/  @P2 FADD R13, R13, R28 ;  /* 0x0000001c0d0d2221 */ /* 0x000fe20000000000 */
[----:B------:R-:W-:Y:S01]  /*08b0*/  @P2 FADD R4, R4, 1 ;  /* 0x3f80000004042421 */ /* 0x000fe20000000000 */
[----:B------:R-:W-:Y:S02]  /*08c0*/  FSETP.NEU.AND P4, PT, R16, -1, PT ;  /* 0xbf8000001000780b */ /* 0x000fe40003f8d000 */
[----:B------:R-:W-:Y:S01]  /*08d0*/  FSETP.NEU.AND P5, PT, R18, -1, PT ;  /* 0xbf8000001200780b */ /* 0x000fe20003fad000 */
[----:B------:R-:W-:Y:S01]  /*08e0*/  @P3 FADD R13, R13, R25 ;  /* 0x000000190d0d3221 */ /* 0x000fe20000000000 */
[----:B------:R-:W-:Y:S01]  /*08f0*/  @P3 FADD R4, R4, 1 ;  /* 0x3f80000004043421 */ /* 0x000fe20000000000 */
[----:B------:R-:W-:-:S08]  /*0900*/  FSETP.NEU.AND P2, PT, R20, -1, PT ;  /* 0xbf8000001400780b */ /* 0x000fd00003f4d000 */
[----:B------:R-:W-:Y:S01]  /*0910*/  @P4 FADD R13, R13, R16 ;  /* 0x000000100d0d4221 */ /* 0x000fe20000000000 */
[----:B------:R-:W-:-:S03]  /*0920*/  @P4 FADD R4, R4, 1 ;  /* 0x3f80000004044421 */ /* 0x000fc60000000000 */
[----:B------:R-:W-:Y:S01]  /*0930*/  @P5 FADD R13, R13, R18 ;  /* 0x000000120d0d5221 */ /* 0x000fe20000000000 */
[----:B------:R-:W-:-:S03]  /*0940*/  @P5 FADD R4, R4, 1 ;  /* 0x3f80000004045421 */ /* 0x000fc60000000000 */
[----:B------:R-:W-:Y:S01]  /*0950*/  @P2 FADD R13, R13, R20 ;  /* 0x000000140d0d2221 */ /* 0x000fe20000000000 */
[----:B------:R-:W-:Y:S01]  /*0960*/  @P2 FADD R4, R4, 1 ;  /* 0x3f80000004042421 */ /* 0x000fe20000000000 */
[----:B------:R-:W-:Y:S02]  /*0970*/  ISETP.NE.AND P2, PT, R24, RZ, PT ;  /* 0x000000ff1800720c */ /* 0x000fe40003f45270 */
[----:B------:R-:W-:-:S13]  /*0980*/  FSETP.NEU.AND P3, PT, R22, -1, PT ;  /* 0xbf8000001600780b */ /* 0x000fda0003f6d000 */
[----:B------:R-:W-:Y:S01]  /*0990*/  @P3 FADD R13, R13, R22 ;  /* 0x000000160d0d3221 */ /* 0x000fe20000000000 */
[----:B------:R-:W-:Y:S01]  /*09a0*/  @P3 FADD R4, R4, 1 ;  /* 0x3f80000004043421 */ /* 0x000fe20000000000 */
[----:B------:R-:W-:Y:S06]  /*09b0*/  @P2 BRA `(.L_x_45) ;  /* 0xfffffff800502947 */ /* 0x000fec000383ffff */
[----:B------:R-:W-:-:S07]  /*09c0*/  IADD3 R12, PT, PT, R12, -0x3, RZ ;  /* 0xfffffffd0c0c7810 */ /* 0x000fce0007ffe0ff */
.L_x_44:
[----:B------:R-:W0:Y:S01]  /*09d0*/  LDCU UR6, c[0x0][0x398] ;  /* 0x00007300ff0677ac */ /* 0x000e220008000800 */
[----:B------:R-:W1:Y:S01]  /*09e0*/  LDC R11, c[0x0][0x384] ;  /* 0x0000e100ff0b7b82 */ /* 0x000e620000000800 */
[----:B0-----:R-:W-:Y:S01]  /*09f0*/  ULOP3.LUT UP0, URZ, UR6, 0x1, URZ, 0xc0, !UPT ;  /* 0x0000000106ff7892 */ /* 0x001fe2000f80c0ff */
[----:B------:R-:W-:Y:S10]  /*0a00*/  @!P1 BRA `(.L_x_46) ;  /* 0x0000000000d89947 */ /* 0x000ff40003800000 */
[----:B------:R-:W0:Y:S01]  /*0a10*/  LDC R19, c[0x0][0x384] ;  /* 0x0000e100ff137b82 */ /* 0x000e220000000800 */
[C---:B------:R-:W-:Y:S02]  /*0a20*/  VIADD R20, R12.reuse, 0x1 ;  /* 0x000000010c147836 */ /* 0x040fe40000000000 */
[----:B------:R-:W-:-:S03]  /*0a30*/  VIADD R18, R12, 0x2 ;  /* 0x000000020c127836 */ /* 0x000fc60000000000 */
[C---:B------:R-:W-:Y:S02]  /*0a40*/  ISETP.GE.AND P4, PT, R20.reuse, RZ, PT ;  /* 0x000000ff1400720c */ /* 0x040fe40003f86270 */
[----:B------:R-:W2:Y:S01]  /*0a50*/  LDC.64 R14, c[0x0][0x388] ;  /* 0x0000e200ff0e7b82 */ /* 0x000ea20000000a00 */
[-C--:B0-----:R-:W-:Y:S02]  /*0a60*/  ISETP.GE.AND P2, PT, R20, R19.reuse, PT ;  /* 0x000000131400720c */ /* 0x081fe40003f46270 */
[-C--:B------:R-:W-:Y:S02]  /*0a70*/  ISETP.GE.AND P3, PT, R12, R19.reuse, PT ;  /* 0x000000130c00720c */ /* 0x080fe40003f66270 */
[C---:B------:R-:W-:Y:S02]  /*0a80*/  SEL R16, R19.reuse, RZ, P2 ;  /* 0x000000ff13107207 */ /* 0x040fe40001000000 */
[----:B------:R-:W-:Y:S02]  /*0a90*/  SEL R17, R19, RZ, P3 ;  /* 0x000000ff13117207 */ /* 0x000fe40001800000 */
[----:B------:R-:W-:Y:S01]  /*0aa0*/  ISETP.GE.AND P3, PT, R18, R19, PT ;  /* 0x000000131200720c */ /* 0x000fe20003f66270 */
[----:B------:R-:W-:Y:S01]  /*0ab0*/  IMAD.MOV R16, RZ, RZ, -R16 ;  /* 0x000000ffff107224 */ /* 0x000fe200078e0a10 */
[----:B------:R-:W-:-:S02]  /*0ac0*/  IADD3 R22, PT, PT, -R17, RZ, RZ ;  /* 0x000000ff11167210 */ /* 0x000fc40007ffe1ff */
[----:B------:R-:W-:Y:S02]  /*0ad0*/  ISETP.GE.AND P2, PT, R12, RZ, PT ;  /* 0x000000ff0c00720c */ /* 0x000fe40003f46270 */
[----:B------:R-:W-:Y:S01]  /*0ae0*/  SEL R21, R16, R19, P4 ;  /* 0x0000001310157207 */ /* 0x000fe20002000000 */
[----:B------:R-:W-:-:S04]  /*0af0*/  VIADD R16, R12, 0x3 ;  /* 0x000000030c107836 */ /* 0x000fc80000000000 */
[----:B------:R-:W-:Y:S01]  /*0b00*/  IMAD.IADD R17, R20, 0x1, R21 ;  /* 0x0000000114117824 */ /* 0x000fe200078e0215 */
[----:B------:R-:W-:Y:S02]  /*0b10*/  SEL R20, R19, RZ, P3 ;  /* 0x000000ff13147207 */ /* 0x000fe40001800000 */
[-C--:B------:R-:W-:Y:S01]  /*0b20*/  ISETP.GE.AND P3, PT, R16, R19.reuse, PT ;  /* 0x000000131000720c */ /* 0x080fe20003f66270 */
[-C--:B------:R-:W-:Y:S01]  /*0b30*/  IMAD R17, R17, R19.reuse, R10 ;  /* 0x0000001311117224 */ /* 0x080fe200078e020a */
[-C--:B------:R-:W-:Y:S01]  /*0b40*/  SEL R21, R22, R19.reuse, P2 ;  /* 0x0000001316157207 */ /* 0x080fe20001000000 */
[----:B------:R-:W-:Y:S01]  /*0b50*/  IMAD.MOV R22, RZ, RZ, -R20 ;  /* 0x000000ffff167224 */ /* 0x000fe200078e0a14 */
[----:B------:R-:W-:Y:S02]  /*0b60*/  SEL R20, R19, RZ, P3 ;  /* 0x000000ff13147207 */ /* 0x000fe40001800000 */
[----:B------:R-:W-:Y:S01]  /*0b70*/  ISETP.GE.AND P2, PT, R18, RZ, PT ;  /* 0x000000ff1200720c */ /* 0x000fe20003f46270 */
[----:B------:R-:W-:Y:S01]  /*0b80*/  IMAD.IADD R21, R12, 0x1, R21 ;  /* 0x000000010c157824 */ /* 0x000fe200078e0215 */
[----:B------:R-:W-:Y:S01]  /*0b90*/  ISETP.GE.AND P3, PT, R16, RZ, PT ;  /* 0x000000ff1000720c */ /* 0x000fe20003f66270 */
[----:B------:R-:W-:Y:S01]  /*0ba0*/  IMAD.MOV R20, RZ, RZ, -R20 ;  /* 0x000000ffff147224 */ /* 0x000fe200078e0a14 */
[-C--:B------:R-:W-:Y:S01]  /*0bb0*/  SEL R23, R22, R19.reuse, P2 ;  /* 0x0000001316177207 */ /* 0x080fe20001000000 */
[----:B------:R-:W-:-:S03]  /*0bc0*/  IMAD R21, R21, R19, R10 ;  /* 0x0000001315157224 */ /* 0x000fc600078e020a */
[----:B------:R-:W-:Y:S01]  /*0bd0*/  SEL R25, R20, R19, P3 ;  /* 0x0000001314197207 */ /* 0x000fe20001800000 */
[----:B--2---:R-:W-:Y:S01]  /*0be0*/  IMAD.WIDE R20, R21, 0x4, R14 ;  /* 0x0000000415147825 */ /* 0x004fe200078e020e */
[----:B------:R-:W-:-:S03]  /*0bf0*/  IADD3 R23, PT, PT, R18, R23, RZ ;  /* 0x0000001712177210 */ /* 0x000fc60007ffe0ff */
        /* <DEDUP_REMOVED lines=9> */
[----:B------:R-:W5:Y:S01]  /*0c90*/  LDG.E R14, desc[UR4][R14.64] ;  /* 0x000000040e0e7981 */ /* 0x000f62000c1e1900 */
[----:B------:R-:W-:Y:S01]  /*0ca0*/  VIADD R12, R12, 0x4 ;  /* 0x000000040c0c7836 */ /* 0x000fe20000000000 */
[----:B--2---:R-:W-:-:S02]  /*0cb0*/  FSETP.NEU.AND P2, PT, R20, -1, PT ;  /* 0xbf8000001400780b */ /* 0x004fc40003f4d000 */
[----:B---3--:R-:W-:Y:S02]  /*0cc0*/  FSETP.NEU.AND P3, PT, R16, -1, PT ;  /* 0xbf8000001000780b */ /* 0x008fe40003f6d000 */
[----:B----4-:R-:W-:-:S09]  /*0cd0*/  FSETP.NEU.AND P4, PT, R18, -1, PT ;  /* 0xbf8000001200780b */ /* 0x010fd20003f8d000 */
[----:B------:R-:W-:Y:S01]  /*0ce0*/  @P2 FADD R13, R13, R20 ;  /* 0x000000140d0d2221 */ /* 0x000fe20000000000 */
[----:B------:R-:W-:Y:S01]  /*0cf0*/  @P2 FADD R4, R4, 1 ;  /* 0x3f80000004042421 */ /* 0x000fe20000000000 */
[----:B-----5:R-:W-:Y:S02]  /*0d00*/  FSETP.NEU.AND P5, PT, R14, -1, PT ;  /* 0xbf8000000e00780b */ /* 0x020fe40003fad000 */
[----:B------:R-:W-:Y:S01]  /*0d10*/  @P3 FADD R13, R13, R16 ;  /* 0x000000100d0d3221 */ /* 0x000fe20000000000 */
[----:B------:R-:W-:-:S03]  /*0d20*/  @P3 FADD R4, R4, 1 ;  /* 0x3f80000004043421 */ /* 0x000fc60000000000 */
[----:B------:R-:W-:Y:S01]  /*0d30*/  @P4 FADD R13, R13, R18 ;  /* 0x000000120d0d4221 */ /* 0x000fe20000000000 */
[----:B------:R-:W-:-:S06]  /*0d40*/  @P4 FADD R4, R4, 1 ;  /* 0x3f80000004044421 */ /* 0x000fcc0000000000 */
[----:B------:R-:W-:Y:S01]  /*0d50*/  @P5 FADD R13, R13, R14 ;  /* 0x0000000e0d0d5221 */ /* 0x000fe20000000000 */
[----:B------:R-:W-:-:S07]  /*0d60*/  @P5 FADD R4, R4, 1 ;  /* 0x3f80000004045421 */ /* 0x000fce0000000000 */
.L_x_46:
[----:B------:R-:W-:Y:S05]  /*0d70*/  BRA.U !UP0, `(.L_x_47) ;  /* 0x0000000108707547 */ /* 0x000fea000b800000 */
[----:B------:R-:W0:Y:S01]  /*0d80*/  LDC R15, c[0x0][0x384] ;  /* 0x0000e100ff0f7b82 */ /* 0x000e220000000800 */
[----:B------:R-:W-:-:S07]  /*0d90*/  VIADD R18, R12, 0x1 ;  /* 0x000000010c127836 */ /* 0x000fce0000000000 */
[----:B------:R-:W2:Y:S01]  /*0da0*/  LDC.64 R16, c[0x0][0x388] ;  /* 0x0000e200ff107b82 */ /* 0x000ea20000000a00 */
[-C--:B0-----:R-:W-:Y:S02]  /*0db0*/  ISETP.GE.AND P2, PT, R12, R15.reuse, PT ;  /* 0x0000000f0c00720c */ /* 0x081fe40003f46270 */
[----:B------:R-:W-:Y:S02]  /*0dc0*/  ISETP.GE.AND P3, PT, R18, R15, PT ;  /* 0x0000000f1200720c */ /* 0x000fe40003f66270 */
[C---:B------:R-:W-:Y:S02]  /*0dd0*/  SEL R14, R15.reuse, RZ, P2 ;  /* 0x000000ff0f0e7207 */ /* 0x040fe40001000000 */
[----:B------:R-:W-:Y:S02]  /*0de0*/  SEL R19, R15, RZ, P3 ;  /* 0x000000ff0f137207 */ /* 0x000fe40001800000 */
[----:B------:R-:W-:Y:S01]  /*0df0*/  ISETP.GE.AND P2, PT, R12, RZ, PT ;  /* 0x000000ff0c00720c */ /* 0x000fe20003f46270 */
[----:B------:R-:W-:Y:S01]  /*0e00*/  IMAD.MOV R14, RZ, RZ, -R14 ;  /* 0x000000ffff0e7224 */ /* 0x000fe200078e0a0e */
[----:B------:R-:W-:-:S02]  /*0e10*/  ISETP.GE.AND P3, PT, R18, RZ, PT ;  /* 0x000000ff1200720c */ /* 0x000fc40003f66270 */
[----:B------:R-:W-:Y:S02]  /*0e20*/  IADD3 R20, PT, PT, -R19, RZ, RZ ;  /* 0x000000ff13147210 */ /* 0x000fe40007ffe1ff */
[-C--:B------:R-:W-:Y:S02]  /*0e30*/  SEL R19, R14, R15.reuse, P2 ;  /* 0x0000000f0e137207 */ /* 0x080fe40001000000 */
[----:B------:R-:W-:-:S03]  /*0e40*/  SEL R21, R20, R15, P3 ;  /* 0x0000000f14157207 */ /* 0x000fc60001800000 */
[----:B------:R-:W-:Y:S02]  /*0e50*/  IMAD.IADD R19, R12, 0x1, R19 ;  /* 0x000000010c137824 */ /* 0x000fe400078e0213 */
[----:B------:R-:W-:Y:S02]  /*0e60*/  IMAD.IADD R21, R18, 0x1, R21 ;  /* 0x0000000112157824 */ /* 0x000fe400078e0215 */
[-CC-:B------:R-:W-:Y:S02]  /*0e70*/  IMAD R19, R19, R15.reuse, R10.reuse ;  /* 0x0000000f13137224 */ /* 0x180fe400078e020a */
[----:B------:R-:W-:Y:S02]  /*0e80*/  IMAD R21, R21, R15, R10 ;  /* 0x0000000f15157224 */ /* 0x000fe400078e020a */
[----:B--2---:R-:W-:-:S04]  /*0e90*/  IMAD.WIDE R14, R19, 0x4, R16 ;  /* 0x00000004130e7825 */ /* 0x004fc800078e0210 */
[----:B------:R-:W-:Y:S02]  /*0ea0*/  IMAD.WIDE R16, R21, 0x4, R16 ;  /* 0x0000000415107825 */ /* 0x000fe400078e0210 */
[----:B------:R-:W2:Y:S04]  /*0eb0*/  LDG.E R14, desc[UR4][R14.64] ;  /* 0x000000040e0e7981 */ /* 0x000ea8000c1e1900 */
[----:B------:R-:W3:Y:S01]  /*0ec0*/  LDG.E R16, desc[UR4][R16.64] ;  /* 0x0000000410107981 */ /* 0x000ee2000c1e1900 */
[----:B------:R-:W-:Y:S01]  /*0ed0*/  VIADD R12, R12, 0x2 ;  /* 0x000000020c0c7836 */ /* 0x000fe20000000000 */
[----:B--2---:R-:W-:Y:S02]  /*0ee0*/  FSETP.NEU.AND P2, PT, R14, -1, PT ;  /* 0xbf8000000e00780b */ /* 0x004fe40003f4d000 */
[----:B---3--:R-:W-:-:S11]  /*0ef0*/  FSETP.NEU.AND P3, PT, R16, -1, PT ;  /* 0xbf8000001000780b */ /* 0x008fd60003f6d000 */
[----:B------:R-:W-:Y:S01]  /*0f00*/  @P2 FADD R13, R13, R14 ;  /* 0x0000000e0d0d2221 */ /* 0x000fe20000000000 */
[----:B------:R-:W-:-:S03]  /*0f10*/  @P2 FADD R4, R4, 1 ;  /* 0x3f80000004042421 */ /* 0x000fc60000000000 */
[----:B------:R-:W-:Y:S01]  /*0f20*/  @P3 FADD R13, R13, R16 ;  /* 0x000000100d0d3221 */ /* 0x000fe20000000000 */
[----:B------:R-:W-:-:S07]  /*0f30*/  @P3 FADD R4, R4, 1 ;  /* 0x3f80000004043421 */ /* 0x000fce0000000000 */
.L_x_47:
[C---:B-1----:R-:W-:Y:S01]  /*0f40*/  ISETP.GE.AND P2, PT, R12.reuse, R11, PT ;  /* 0x0000000b0c00720c */ /* 0x042fe20003f46270 */
[----:B------:R-:W0:Y:S03]  /*0f50*/  LDC.64 R14, c[0x0][0x388] ;  /* 0x0000e200ff0e7b82 */ /* 0x000e260000000a00 */
[----:B------:R-:W-:Y:S02]  /*0f60*/  SEL R16, R11, RZ, P2 ;  /* 0x000000ff0b107207 */ /* 0x000fe40001000000 */
[----:B------:R-:W-:-:S03]  /*0f70*/  ISETP.GE.AND P2, PT, R12, RZ, PT ;  /* 0x000000ff0c00720c */ /* 0x000fc60003f46270 */
[----:B------:R-:W-:-:S05]  /*0f80*/  IMAD.MOV R16, RZ, RZ, -R16 ;  /* 0x000000ffff107224 */ /* 0x000fca00078e0a10 */
[----:B------:R-:W-:-:S04]  /*0f90*/  SEL R17, R16, R11, P2 ;  /* 0x0000000b10117207 */ /* 0x000fc80001000000 */
[----:B------:R-:W-:-:S05]  /*0fa0*/  IADD3 R17, PT, PT, R17, R12, RZ ;  /* 0x0000000c11117210 */ /* 0x000fca0007ffe0ff */
[----:B------:R-:W-:-:S04]  /*0fb0*/  IMAD R17, R17, R11, R10 ;  /* 0x0000000b11117224 */ /* 0x000fc800078e020a */
[----:B0-----:R-:W-:-:S06]  /*0fc0*/  IMAD.WIDE R14, R17, 0x4, R14 ;  /* 0x00000004110e7825 */ /* 0x001fcc00078e020e */
[----:B------:R-:W2:Y:S02]  /*0fd0*/  LDG.E R14, desc[UR4][R14.64] ;  /* 0x000000040e0e7981 */ /* 0x000ea4000c1e1900 */
[----:B--2---:R-:W-:-:S13]  /*0fe0*/  FSETP.NEU.AND P2, PT, R14, -1, PT ;  /* 0xbf8000000e00780b */ /* 0x004fda0003f4d000 */
[----:B------:R-:W-:Y:S01]  /*0ff0*/  @P2 FADD R13, R14, R13 ;  /* 0x0000000d0e0d2221 */ /* 0x000fe20000000000 */
[----:B------:R-:W-:-:S07]  /*1000*/  @P2 FADD R4, R4, 1 ;  /* 0x3f80000004042421 */ /* 0x000fce0000000000 */
.L_x_43:
[----:B------:R-:W-:Y:S05]  /*1010*/  BSYNC.RECONVERGENT B1 ;  /* 0x0000000000017941 */ /* 0x000fea0003800200 */
.L_x_42:
[C---:B------:R-:W-:Y:S01]  /*1020*/  ISETP.NE.AND P2, PT, R7.reuse, R2, PT ;  /* 0x000000020700720c */ /* 0x040fe20003f45270 */
[----:B------:R-:W-:-:S12]  /*1030*/  VIADD R7, R7, 0x1 ;  /* 0x0000000107077836 */ /* 0x000fd80000000000 */
[----:B------:R-:W-:Y:S05]  /*1040*/  @P2 BRA `(.L_x_48) ;  /* 0xfffffff000702947 */ /* 0x000fea000383ffff */
.L_x_41:
[----:B------:R-:W-:Y:S05]  /*1050*/  BSYNC.RECONVERGENT B0 ;  /* 0x0000000000007941 */ /* 0x000fea0003800200 */
.L_x_40:
[----:B------:R-:W-:-:S13]  /*1060*/  FSETP.NEU.AND P0, PT, R4, RZ, PT ;  /* 0x000000ff0400720b */ /* 0x000fda0003f0d000 */
[----:B------:R-:W-:Y:S05]  /*1070*/  @!P0 EXIT ;  /* 0x000000000000894d */ /* 0x000fea0003800000 */
[----:B------:R-:W0:Y:S01]  /*1080*/  MUFU.RCP R5, R4 ;  /* 0x0000000400057308 */ /* 0x000e220000001000 */
[----:B------:R-:W-:Y:S07]  /*1090*/  BSSY.RECONVERGENT B0, `(.L_x_49) ;  /* 0x000000b000007945 */ /* 0x000fee0003800200 */
[----:B------:R-:W1:Y:S01]  /*10a0*/  FCHK P0, R13, R4 ;  /* 0x000000040d007302 */ /* 0x000e620000000000 */
[----:B0-----:R-:W-:-:S04]  /*10b0*/  FFMA R2, R5, -R4, 1 ;  /* 0x3f80000005027423 */ /* 0x001fc80000000804 */
[----:B------:R-:W-:-:S04]  /*10c0*/  FFMA R2, R5, R2, R5 ;  /* 0x0000000205027223 */ /* 0x000fc80000000005 */
[----:B------:R-:W-:-:S04]  /*10d0*/  FFMA R6, R2, R13, RZ ;  /* 0x0000000d02067223 */ /* 0x000fc800000000ff */
[----:B------:R-:W-:-:S04]  /*10e0*/  FFMA R5, R6, -R4, R13 ;  /* 0x8000000406057223 */ /* 0x000fc8000000000d */
[----:B------:R-:W-:Y:S01]  /*10f0*/  FFMA R7, R2, R5, R6 ;  /* 0x0000000502077223 */ /* 0x000fe20000000006 */
[----:B-1----:R-:W-:Y:S06]  /*1100*/  @!P0 BRA `(.L_x_50) ;  /* 0x00000000000c8947 */ /* 0x002fec0003800000 */
[----:B------:R-:W-:-:S07]  /*1110*/  MOV R6, 0x1130 ;  /* 0x0000113000067802 */ /* 0x000fce0000000f00 */
[----:B------:R-:W-:Y:S05]  /*1120*/  CALL.REL.NOINC `($__internal_0_$__cuda_sm3x_div_rn_noftz_f32_slowpath) ;  /* 0x0000000000207944 */ /* 0x000fea0003c00000 */
[----:B------:R-:W-:-:S07]  /*1130*/  IMAD.MOV.U32 R7, RZ, RZ, R2 ;  /* 0x000000ffff077224 */ /* 0x000fce00078e0002 */
.L_x_50:
[----:B------:R-:W-:Y:S05]  /*1140*/  BSYNC.RECONVERGENT B0 ;  /* 0x0000000000007941 */ /* 0x000fea0003800200 */
.L_x_49:
[----:B------:R-:W0:Y:S01]  /*1150*/  LDC.64 R4, c[0x0][0x390] ;  /* 0x0000e400ff047b82 */ /* 0x000e220000000a00 */
[----:B------:R-:W1:Y:S02]  /*1160*/  LDCU UR6, c[0x0][0x384] ;  /* 0x00007080ff0677ac */ /* 0x000e640008000800 */
[----:B-1----:R-:W-:-:S04]  /*1170*/  IMAD R3, R3, UR6, R0 ;  /* 0x0000000603037c24 */ /* 0x002fc8000f8e0200 */
[----:B0-----:R-:W-:-:S05]  /*1180*/  IMAD.WIDE R2, R3, 0x4, R4 ;  /* 0x0000000403027825 */ /* 0x001fca00078e0204 */
[----:B------:R-:W-:Y:S01]  /*1190*/  STG.E desc[UR4][R2.64], R7 ;  /* 0x0000000702007986 */ /* 0x000fe2000c101904 */
[----:B------:R-:W-:Y:S05]  /*11a0*/  EXIT ;  /* 0x000000000000794d */ /* 0x000fea0003800000 */
        .weak           $__internal_0_$__cuda_sm3x_div_rn_noftz_f32_slowpath
        .type           $__internal_0_$__cuda_sm3x_div_rn_noftz_f32_slowpath,@function
        .size           $__internal_0_$__cuda_sm3x_div_rn_noftz_f32_slowpath,(.L_x_175 - $__internal_0_$__cuda_sm3x_div_rn_noftz_f32_slowpath)
$__internal_0_$__cuda_sm3x_div_rn_noftz_f32_slowpath:
[----:B------:R-:W-:Y:S01]  /*11b0*/  SHF.R.U32.HI R5, RZ, 0x17, R4 ;  /* 0x00000017ff057819 */ /* 0x000fe20000011604 */
[----:B------:R-:W-:Y:S01]  /*11c0*/  BSSY.RECONVERGENT B1, `(.L_x_51) ;  /* 0x0000062000017945 */ /* 0x000fe20003800200 */
[----:B------:R-:W-:Y:S02]  /*11d0*/  SHF.R.U32.HI R2, RZ, 0x17, R13 ;  /* 0x00000017ff027819 */ /* 0x000fe4000001160d */
[----:B------:R-:W-:Y:S02]  /*11e0*/  LOP3.LUT R15, R5, 0xff, RZ, 0xc0, !PT ;  /* 0x000000ff050f7812 */ /* 0x000fe400078ec0ff */
[----:B------:R-:W-:-:S03]  /*11f0*/  LOP3.LUT R2, R2, 0xff, RZ, 0xc0, !PT ;  /* 0x000000ff02027812 */ /* 0x000fc600078ec0ff */
[----:B------:R-:W-:Y:S02]  /*1200*/  VIADD R8, R15, 0xffffffff ;  /* 0xffffffff0f087836 */ /* 0x000fe40000000000 */
[----:B------:R-:W-:-:S03]  /*1210*/  VIADD R7, R2, 0xffffffff ;  /* 0xffffffff02077836 */ /* 0x000fc60000000000 */
[----:B------:R-:W-:-:S04]  /*1220*/  ISETP.GT.U32.AND P0, PT, R8, 0xfd, PT ;  /* 0x000000fd0800780c */ /* 0x000fc80003f04070 */
[----:B------:R-:W-:-:S13]  /*1230*/  ISETP.GT.U32.OR P0, PT, R7, 0xfd, P0 ;  /* 0x000000fd0700780c */ /* 0x000fda0000704470 */
[----:B------:R-:W-:Y:S01]  /*1240*/  @!P0 MOV R5, RZ ;  /* 0x000000ff00058202 */ /* 0x000fe20000000f00 */
[----:B------:R-:W-:Y:S06]  /*1250*/  @!P0 BRA `(.L_x_52) ;  /* 0x00000000005c8947 */ /* 0x000fec0003800000 */
[----:B------:R-:W-:Y:S02]  /*1260*/  FSETP.GTU.FTZ.AND P0, PT, |R13|, +INF , PT ;  /* 0x7f8000000d00780b */ /* 0x000fe40003f1c200 */
[----:B------:R-:W-:-:S04]  /*1270*/  FSETP.GTU.FTZ.AND P1, PT, |R4|, +INF , PT ;  /* 0x7f8000000400780b */ /* 0x000fc80003f3c200 */
[----:B------:R-:W-:-:S13]  /*1280*/  PLOP3.LUT P0, PT, P0, P1, PT, 0xf8, 0x8f ;  /* 0x00000000008f781c */ /* 0x000fda0000703f70 */
[----:B------:R-:W-:Y:S05]  /*1290*/  @P0 BRA `(.L_x_53) ;  /* 0x00000004004c0947 */ /* 0x000fea0003800000 */
[----:B------:R-:W-:-:S13]  /*12a0*/  LOP3.LUT P0, RZ, R4, 0x7fffffff, R13, 0xc8, !PT ;  /* 0x7fffffff04ff7812 */ /* 0x000fda000780c80d */
[----:B------:R-:W-:Y:S05]  /*12b0*/  @!P0 BRA `(.L_x_54) ;  /* 0x00000004003c8947 */ /* 0x000fea0003800000 */
[C---:B------:R-:W-:Y:S02]  /*12c0*/  FSETP.NEU.FTZ.AND P0, PT, |R13|.reuse, +INF , PT ;  /* 0x7f8000000d00780b */ /* 0x040fe40003f1d200 */
[----:B------:R-:W-:Y:S02]  /*12d0*/  FSETP.NEU.FTZ.AND P2, PT, |R4|, +INF , PT ;  /* 0x7f8000000400780b */ /* 0x000fe40003f5d200 */
[----:B------:R-:W-:-:S11]  /*12e0*/  FSETP.NEU.FTZ.AND P1, PT, |R13|, +INF , PT ;  /* 0x7f8000000d00780b */ /* 0x000fd60003f3d200 */
[----:B------:R-:W-:Y:S05]  /*12f0*/  @!P2 BRA !P0, `(.L_x_54) ;  /* 0x00000004002ca947 */ /* 0x000fea0004000000 */
[----:B------:R-:W-:-:S04]  /*1300*/  LOP3.LUT P0, RZ, R13, 0x7fffffff, RZ, 0xc0, !PT ;  /* 0x7fffffff0dff7812 */ /* 0x000fc8000780c0ff */
[----:B------:R-:W-:-:S13]  /*1310*/  PLOP3.LUT P0, PT, P2, P0, PT, 0x2f, 0xf2 ;  /* 0x0000000000f2781c */ /* 0x000fda0001700577 */
[----:B------:R-:W-:Y:S05]  /*1320*/  @P0 BRA `(.L_x_55) ;  /* 0x0000000400180947 */ /* 0x000fea0003800000 */
[----:B------:R-:W-:-:S04]  /*1330*/  LOP3.LUT P0, RZ, R4, 0x7fffffff, RZ, 0xc0, !PT ;  /* 0x7fffffff04ff7812 */ /* 0x000fc8000780c0ff */
[----:B------:R-:W-:-:S13]  /*1340*/  PLOP3.LUT P0, PT, P1, P0, PT, 0x2f, 0xf2 ;  /* 0x0000000000f2781c */ /* 0x000fda0000f00577 */
[----:B------:R-:W-:Y:S05]  /*1350*/  @P0 BRA `(.L_x_56) ;  /* 0x0000000400000947 */ /* 0x000fea0003800000 */
[----:B------:R-:W-:Y:S02]  /*1360*/  ISETP.GE.AND P0, PT, R7, RZ, PT ;  /* 0x000000ff0700720c */ /* 0x000fe40003f06270 */
[----:B------:R-:W-:-:S11]  /*1370*/  ISETP.GE.AND P1, PT, R8, RZ, PT ;  /* 0x000000ff0800720c */ /* 0x000fd60003f26270 */
[----:B------:R-:W-:Y:S02]  /*1380*/  @P0 IMAD.MOV.U32 R5, RZ, RZ, RZ ;  /* 0x000000ffff050224 */ /* 0x000fe400078e00ff */
[----:B------:R-:W-:Y:S01]  /*1390*/  @!P0 FFMA R13, R13, 1.84467440737095516160e+19, RZ ;  /* 0x5f8000000d0d8823 */ /* 0x000fe200000000ff */
[----:B------:R-:W-:Y:S02]  /*13a0*/  @!P0 IMAD.MOV.U32 R5, RZ, RZ, -0x40 ;  /* 0xffffffc0ff058424 */ /* 0x000fe400078e00ff */
[----:B------:R-:W-:Y:S02]  /*13b0*/  @!P1 FFMA R4, R4, 1.84467440737095516160e+19, RZ ;  /* 0x5f80000004049823 */ /* 0x000fe400000000ff */
[----:B------:R-:W-:-:S07]  /*13c0*/  @!P1 VIADD R5, R5, 0x40 ;  /* 0x0000004005059836 */ /* 0x000fce0000000000 */
.L_x_52:
[----:B------:R-:W-:Y:S01]  /*13d0*/  LEA R7, R15, 0xc0800000, 0x17 ;  /* 0xc08000000f077811 */ /* 0x000fe200078eb8ff */
[----:B------:R-:W-:Y:S04]  /*13e0*/  BSSY.RECONVERGENT B2, `(.L_x_57) ;  /* 0x0000036000027945 */ /* 0x000fe80003800200 */
[----:B------:R-:W-:Y:S01]  /*13f0*/  IMAD.IADD R7, R4, 0x1, -R7 ;  /* 0x0000000104077824 */ /* 0x000fe200078e0a07 */
[----:B------:R-:W-:-:S03]  /*1400*/  IADD3 R4, PT, PT, R2, -0x7f, RZ ;  /* 0xffffff8102047810 */ /* 0x000fc60007ffe0ff */
[----:B------:R-:W0:Y:S01]  /*1410*/  MUFU.RCP R8, R7 ;  /* 0x0000000700087308 */ /* 0x000e220000001000 */
[----:B------:R-:W-:Y:S01]  /*1420*/  FADD.FTZ R9, -R7, -RZ ;  /* 0x800000ff07097221 */ /* 0x000fe20000010100 */
[----:B------:R-:W-:-:S03]  /*1430*/  IMAD R2, R4, -0x800000, R13 ;  /* 0xff80000004027824 */ /* 0x000fc600078e020d */
[----:B0-----:R-:W-:-:S04]  /*1440*/  FFMA R11, R8, R9, 1 ;  /* 0x3f800000080b7423 */ /* 0x001fc80000000009 */
[----:B------:R-:W-:-:S04]  /*1450*/  FFMA R13, R8, R11, R8 ;  /* 0x0000000b080d7223 */ /* 0x000fc80000000008 */
[----:B------:R-:W-:-:S04]  /*1460*/  FFMA R8, R2, R13, RZ ;  /* 0x0000000d02087223 */ /* 0x000fc800000000ff */
[----:B------:R-:W-:-:S04]  /*1470*/  FFMA R11, R9, R8, R2 ;  /* 0x00000008090b7223 */ /* 0x000fc80000000002 */
[----:B------:R-:W-:Y:S01]  /*1480*/  FFMA R10, R13, R11, R8 ;  /* 0x0000000b0d0a7223 */ /* 0x000fe20000000008 */
[----:B------:R-:W-:-:S03]  /*1490*/  IADD3 R8, PT, PT, R4, 0x7f, -R15 ;  /* 0x0000007f04087810 */ /* 0x000fc60007ffe80f */
[----:B------:R-:W-:Y:S02]  /*14a0*/  FFMA R9, R9, R10, R2 ;  /* 0x0000000a09097223 */ /* 0x000fe40000000002 */
[----:B------:R-:W-:Y:S02]  /*14b0*/  IMAD.IADD R5, R8, 0x1, R5 ;  /* 0x0000000108057824 */ /* 0x000fe400078e0205 */
[----:B------:R-:W-:-:S05]  /*14c0*/  FFMA R2, R13, R9, R10 ;  /* 0x000000090d027223 */ /* 0x000fca000000000a */
[----:B------:R-:W-:-:S04]  /*14d0*/  SHF.R.U32.HI R4, RZ, 0x17, R2 ;  /* 0x00000017ff047819 */ /* 0x000fc80000011602 */
[----:B------:R-:W-:-:S05]  /*14e0*/  LOP3.LUT R4, R4, 0xff, RZ, 0xc0, !PT ;  /* 0x000000ff04047812 */ /* 0x000fca00078ec0ff */
[----:B------:R-:W-:-:S04]  /*14f0*/  IMAD.IADD R11, R4, 0x1, R5 ;  /* 0x00000001040b7824 */ /* 0x000fc800078e0205 */
[----:B------:R-:W-:-:S05]  /*1500*/  VIADD R4, R11, 0xffffffff ;  /* 0xffffffff0b047836 */ /* 0x000fca0000000000 */
[----:B------:R-:W-:-:S13]  /*1510*/  ISETP.GE.U32.AND P0, PT, R4, 0xfe, PT ;  /* 0x000000fe0400780c */ /* 0x000fda0003f06070 */
[----:B------:R-:W-:Y:S05]  /*1520*/  @!P0 BRA `(.L_x_58) ;  /* 0x0000000000808947 */ /* 0x000fea0003800000 */
[----:B------:R-:W-:-:S13]  /*1530*/  ISETP.GT.AND P0, PT, R11, 0xfe, PT ;  /* 0x000000fe0b00780c */ /* 0x000fda0003f04270 */
[----:B------:R-:W-:Y:S05]  /*1540*/  @P0 BRA `(.L_x_59) ;  /* 0x00000000006c0947 */ /* 0x000fea0003800000 */
[----:B------:R-:W-:-:S13]  /*1550*/  ISETP.GE.AND P0, PT, R11, 0x1, PT ;  /* 0x000000010b00780c */ /* 0x000fda0003f06270 */
[----:B------:R-:W-:Y:S05]  /*1560*/  @P0 BRA `(.L_x_60) ;  /* 0x0000000000740947 */ /* 0x000fea0003800000 */
[----:B------:R-:W-:Y:S02]  /*1570*/  ISETP.GE.AND P0, PT, R11, -0x18, PT ;  /* 0xffffffe80b00780c */ /* 0x000fe40003f06270 */
[----:B------:R-:W-:-:S11]  /*1580*/  LOP3.LUT R2, R2, 0x80000000, RZ, 0xc0, !PT ;  /* 0x8000000002027812 */ /* 0x000fd600078ec0ff */
[----:B------:R-:W-:Y:S05]  /*1590*/  @!P0 BRA `(.L_x_60) ;  /* 0x0000000000688947 */ /* 0x000fea0003800000 */
[-CC-:B------:R-:W-:Y:S01]  /*15a0*/  FFMA.RZ R4, R13, R9.reuse, R10.reuse ;  /* 0x000000090d047223 */ /* 0x180fe2000000c00a */
[----:B------:R-:W-:Y:S02]  /*15b0*/  VIADD R8, R11, 0x20 ;  /* 0x000000200b087836 */ /* 0x000fe40000000000 */
[-CC-:B------:R-:W-:Y:S01]  /*15c0*/  FFMA.RM R5, R13, R9.reuse, R10.reuse ;  /* 0x000000090d057223 */ /* 0x180fe2000000400a */
[----:B------:R-:W-:Y:S02]  /*15d0*/  ISETP.NE.AND P2, PT, R11, RZ, PT ;  /* 0x000000ff0b00720c */ /* 0x000fe40003f45270 */
[----:B------:R-:W-:Y:S01]  /*15e0*/  LOP3.LUT R7, R4, 0x7fffff, RZ, 0xc0, !PT ;  /* 0x007fffff04077812 */ /* 0x000fe200078ec0ff */
[----:B------:R-:W-:Y:S01]  /*15f0*/  FFMA.RP R4, R13, R9, R10 ;  /* 0x000000090d047223 */ /* 0x000fe2000000800a */
[----:B------:R-:W-:Y:S02]  /*1600*/  ISETP.NE.AND P1, PT, R11, RZ, PT ;  /* 0x000000ff0b00720c */ /* 0x000fe40003f25270 */
[----:B------:R-:W-:-:S02]  /*1610*/  LOP3.LUT R7, R7, 0x800000, RZ, 0xfc, !PT ;  /* 0x0080000007077812 */ /* 0x000fc400078efcff */
[----:B------:R-:W-:Y:S02]  /*1620*/  IADD3 R9, PT, PT, -R11, RZ, RZ ;  /* 0x000000ff0b097210 */ /* 0x000fe40007ffe1ff */
[----:B------:R-:W-:Y:S02]  /*1630*/  SHF.L.U32 R8, R7, R8, RZ ;  /* 0x0000000807087219 */ /* 0x000fe400000006ff */
[----:B------:R-:W-:Y:S02]  /*1640*/  FSETP.NEU.FTZ.AND P0, PT, R4, R5, PT ;  /* 0x000000050400720b */ /* 0x000fe40003f1d000 */
[----:B------:R-:W-:Y:S02]  /*1650*/  SEL R4, R9, RZ, P2 ;  /* 0x000000ff09047207 */ /* 0x000fe40001000000 */
[----:B------:R-:W-:Y:S02]  /*1660*/  ISETP.NE.AND P1, PT, R8, RZ, P1 ;  /* 0x000000ff0800720c */ /* 0x000fe40000f25270 */
[----:B------:R-:W-:-:S02]  /*1670*/  SHF.R.U32.HI R4, RZ, R4, R7 ;  /* 0x00000004ff047219 */ /* 0x000fc40000011607 */
[----:B------:R-:W-:Y:S02]  /*1680*/  PLOP3.LUT P0, PT, P0, P1, PT, 0xf8, 0x8f ;  /* 0x00000000008f781c */ /* 0x000fe40000703f70 */
[----:B------:R-:W-:Y:S02]  /*1690*/  SHF.R.U32.HI R8, RZ, 0x1, R4 ;  /* 0x00000001ff087819 */ /* 0x000fe40000011604 */
[----:B------:R-:W-:-:S04]  /*16a0*/  SEL R5, RZ, 0x1, !P0 ;  /* 0x00000001ff057807 */ /* 0x000fc80004000000 */
[----:B------:R-:W-:-:S04]  /*16b0*/  LOP3.LUT R5, R5, 0x1, R8, 0xf8, !PT ;  /* 0x0000000105057812 */ /* 0x000fc800078ef808 */
[----:B------:R-:W-:-:S05]  /*16c0*/  LOP3.LUT R5, R5, R4, RZ, 0xc0, !PT ;  /* 0x0000000405057212 */ /* 0x000fca00078ec0ff */
[----:B------:R-:W-:-:S05]  /*16d0*/  IMAD.IADD R5, R8, 0x1, R5 ;  /* 0x0000000108057824 */ /* 0x000fca00078e0205 */
[----:B------:R-:W-:Y:S01]  /*16e0*/  LOP3.LUT R2, R5, R2, RZ, 0xfc, !PT ;  /* 0x0000000205027212 */ /* 0x000fe200078efcff */
[----:B------:R-:W-:Y:S06]  /*16f0*/  BRA `(.L_x_60) ;  /* 0x0000000000107947 */ /* 0x000fec0003800000 */
.L_x_59:
[----:B------:R-:W-:-:S04]  /*1700*/  LOP3.LUT R2, R2, 0x80000000, RZ, 0xc0, !PT ;  /* 0x8000000002027812 */ /* 0x000fc800078ec0ff */
[----:B------:R-:W-:Y:S01]  /*1710*/  LOP3.LUT R2, R2, 0x7f800000, RZ, 0xfc, !PT ;  /* 0x7f80000002027812 */ /* 0x000fe200078efcff */
[----:B------:R-:W-:Y:S06]  /*1720*/  BRA `(.L_x_60) ;  /* 0x0000000000047947 */ /* 0x000fec0003800000 */
.L_x_58:
[----:B------:R-:W-:-:S07]  /*1730*/  IMAD R2, R5, 0x800000, R2 ;  /* 0x0080000005027824 */ /* 0x000fce00078e0202 */
.L_x_60:
[----:B------:R-:W-:Y:S05]  /*1740*/  BSYNC.RECONVERGENT B2 ;  /* 0x0000000000027941 */ /* 0x000fea0003800200 */
.L_x_57:
[----:B------:R-:W-:Y:S05]  /*1750*/  BRA `(.L_x_61) ;  /* 0x0000000000207947 */ /* 0x000fea0003800000 */
.L_x_56:
[----:B------:R-:W-:-:S04]  /*1760*/  LOP3.LUT R2, R4, 0x80000000, R13, 0x48, !PT ;  /* 0x8000000004027812 */ /* 0x000fc800078e480d */
[----:B------:R-:W-:Y:S01]  /*1770*/  LOP3.LUT R2, R2, 0x7f800000, RZ, 0xfc, !PT ;  /* 0x7f80000002027812 */ /* 0x000fe200078efcff */
[----:B------:R-:W-:Y:S06]  /*1780*/  BRA `(.L_x_61) ;  /* 0x0000000000147947 */ /* 0x000fec0003800000 */
.L_x_55:
[----:B------:R-:W-:Y:S01]  /*1790*/  LOP3.LUT R2, R4, 0x80000000, R13, 0x48, !PT ;  /* 0x8000000004027812 */ /* 0x000fe200078e480d */
[----:B------:R-:W-:Y:S06]  /*17a0*/  BRA `(.L_x_61) ;  /* 0x00000000000c7947 */ /* 0x000fec0003800000 */
.L_x_54:
[----:B------:R-:W0:Y:S01]  /*17b0*/  MUFU.RSQ R2, -QNAN ;  /* 0xffc0000000027908 */ /* 0x000e220000001400 */
[----:B------:R-:W-:Y:S05]  /*17c0*/  BRA `(.L_x_61) ;  /* 0x0000000000047947 */ /* 0x000fea0003800000 */
.L_x_53:
[----:B------:R-:W-:-:S07]  /*17d0*/  FADD.FTZ R2, R13, R4 ;  /* 0x000000040d027221 */ /* 0x000fce0000010000 */
.L_x_61:
[----:B------:R-:W-:Y:S05]  /*17e0*/  BSYNC.RECONVERGENT B1 ;  /* 0x0000000000017941 */ /* 0x000fea0003800200 */
.L_x_51:
[----:B------:R-:W-:-:S04]  /*17f0*/  IMAD.MOV.U32 R7, RZ, RZ, 0x0 ;  /* 0x00000000ff077424 */ /* 0x000fc800078e00ff */
[----:B0-----:R-:W-:Y:S05]  /*1800*/  RET.REL.NODEC R6 `(AVERAGE_DEPTH_1D_V2) ;  /* 0xffffffe406fc7950 */ /* 0x001fea0003c3ffff */
.L_x_62:
        /* <DEDUP_REMOVED lines=15> */
.L_x_175:


//--------------------- .text.AVERAGE_DEPTH_1D    --------------------------
	.section	.text.AVERAGE_DEPTH_1D,"ax",@progbits
	.align	128
        .global         AVERAGE_DEPTH_1D
        .type           AVERAGE_DEPTH_1D,@function
        .size           AVERAGE_DEPTH_1D,(.L_x_176 - AVERAGE_DEPTH_1D)
        .other          AVERAGE_DEPTH_1D,@"STO_CUDA_ENTRY STV_DEFAULT"
AVERAGE_DEPTH_1D:
.text.AVERAGE_DEPTH_1D:
[----:B------:R-:W-:Y:S01]  /*0000*/  LDC R1, c[0x0][0x37c] ;  /* 0x0000df00ff017b82 */ /* 0x000fe20000000800 */
[----:B------:R-:W0:Y:S07]  /*0010*/  S2R R3, SR_TID.Y ;  /* 0x0000000000037919 */ /* 0x000e2e0000002200 */
[----:B------:R-:W1:Y:S01]  /*0020*/  LDC R21, c[0x0][0x360] ;  /* 0x0000d800ff157b82 */ /* 0x000e620000000800 */
[----:B------:R-:W2:Y:S01]  /*0030*/  LDCU.64 UR6, c[0x0][0x380] ;  /* 0x00007000ff0677ac */ /* 0x000ea20008000a00 */
[----:B------:R-:W-:Y:S01]  /*0040*/  BSSY.RECONVERGENT B2, `(.L_x_63) ;  /* 0x0000320000027945 */ /* 0x000fe20003800200 */
[----:B------:R-:W1:Y:S05]  /*0050*/  S2R R0, SR_TID.X ;  /* 0x0000000000007919 */ /* 0x000e6a0000002100 */
[----:B------:R-:W0:Y:S08]  /*0060*/  S2UR UR5, SR_CTAID.Y ;  /* 0x00000000000579c3 */ /* 0x000e300000002600 */
[----:B------:R-:W0:Y:S08]  /*0070*/  LDC R24, c[0x0][0x364] ;  /* 0x0000d900ff187b82 */ /* 0x000e300000000800 */
[----:B------:R-:W1:Y:S01]  /*0080*/  S2UR UR4, SR_CTAID.X ;  /* 0x00000000000479c3 */ /* 0x000e620000002500 */
[----:B0-----:R-:W-:-:S05]  /*0090*/  IMAD R24, R24, UR5, R3 ;  /* 0x0000000518187c24 */ /* 0x001fca000f8e0203 */
[----:B--2---:R-:W-:Y:S01]  /*00a0*/  ISETP.GE.AND P0, PT, R24, UR7, PT ;  /* 0x0000000718007c0c */ /* 0x004fe2000bf06270 */
[----:B-1----:R-:W-:-:S05]  /*00b0*/  IMAD R21, R21, UR4, R0 ;  /* 0x0000000415157c24 */ /* 0x002fca000f8e0200 */
[----:B------:R-:W-:-:S13]  /*00c0*/  ISETP.GE.OR P0, PT, R21, UR6, P0 ;  /* 0x0000000615007c0c */ /* 0x000fda0008706670 */
[----:B------:R-:W-:Y:S05]  /*00d0*/  @P0 BRA `(.L_x_64) ;  /* 0x0000003000580947 */ /* 0x000fea0003800000 */
[----:B------:R-:W0:Y:S01]  /*00e0*/  LDC R3, c[0x0][0x390] ;  /* 0x0000e400ff037b82 */ /* 0x000e220000000800 */
[----:B------:R-:W-:Y:S01]  /*00f0*/  BSSY.RECONVERGENT B1, `(.L_x_65) ;  /* 0x00002fd000017945 */ /* 0x000fe20003800200 */
[----:B------:R-:W-:Y:S02]  /*0100*/  IMAD.MOV.U32 R20, RZ, RZ, RZ ;  /* 0x000000ffff147224 */ /* 0x000fe400078e00ff */
[----:B------:R-:W-:-:S04]  /*0110*/  IMAD.MOV.U32 R9, RZ, RZ, RZ ;  /* 0x000000ffff097224 */ /* 0x000fc800078e00ff */
[----:B------:R-:W1:Y:S01]  /*0120*/  LDC.64 R10, c[0x0][0x358] ;  /* 0x0000d600ff0a7b82 */ /* 0x000e620000000a00 */
[C-C-:B0-----:R-:W-:Y:S02]  /*0130*/  IMAD.IADD R7, R21.reuse, 0x1, -R3.reuse ;  /* 0x0000000115077824 */ /* 0x141fe400078e0a03 */
[----:B------:R-:W-:-:S05]  /*0140*/  IMAD.IADD R22, R21, 0x1, R3 ;  /* 0x0000000115167824 */ /* 0x000fca00078e0203 */
[----:B------:R-:W-:-:S13]  /*0150*/  ISETP.GT.AND P0, PT, R7, R22, PT ;  /* 0x000000160700720c */ /* 0x000fda0003f04270 */
[----:B-1----:R-:W-:Y:S05]  /*0160*/  @P0 BRA `(.L_x_66) ;  /* 0x0000002c00d40947 */ /* 0x002fea0003800000 */
[----:B------:R-:W-:Y:S02]  /*0170*/  IMAD.SHL.U32 R5, R3, 0x2, RZ ;  /* 0x0000000203057824 */ /* 0x000fe400078e00ff */
[C-C-:B------:R-:W-:Y:S02]  /*0180*/  IMAD.IADD R8, R24.reuse, 0x1, -R3.reuse ;  /* 0x0000000118087824 */ /* 0x140fe400078e0a03 */
[----:B------:R-:W-:Y:S02]  /*0190*/  VIADD R0, R5, 0x1 ;  /* 0x0000000105007836 */ /* 0x000fe40000000000 */
[----:B------:R-:W-:Y:S02]  /*01a0*/  IMAD.IADD R3, R24, 0x1, R3 ;  /* 0x0000000118037824 */ /* 0x000fe400078e0203 */
[----:B------:R-:W-:Y:S01]  /*01b0*/  IMAD.MOV.U32 R9, RZ, RZ, RZ ;  /* 0x000000ffff097224 */ /* 0x000fe200078e00ff */
[----:B------:R-:W-:Y:S01]  /*01c0*/  LOP3.LUT R0, R0, 0x3, RZ, 0xc0, !PT ;  /* 0x0000000300007812 */ /* 0x000fe200078ec0ff */
[----:B------:R-:W-:-:S02]  /*01d0*/  IMAD.MOV.U32 R20, RZ, RZ, RZ ;  /* 0x000000ffff147224 */ /* 0x000fc400078e00ff */
[C---:B------:R-:W-:Y:S02]  /*01e0*/  VIADD R6, R8.reuse, 0x1 ;  /* 0x0000000108067836 */ /* 0x040fe40000000000 */
[C---:B------:R-:W-:Y:S02]  /*01f0*/  VIADD R4, R8.reuse, 0x2 ;  /* 0x0000000208047836 */ /* 0x040fe40000000000 */
[----:B------:R-:W-:-:S07]  /*0200*/  VIADD R2, R8, 0x3 ;  /* 0x0000000308027836 */ /* 0x000fce0000000000 */
.L_x_160:
[----:B------:R-:W-:Y:S01]  /*0210*/  ISETP.GT.AND P0, PT, R7, -0x1, PT ;  /* 0xffffffff0700780c */ /* 0x000fe20003f04270 */
[----:B------:R-:W-:-:S12]  /*0220*/  BSSY.RECONVERGENT B0, `(.L_x_67) ;  /* 0x00002e6000007945 */ /* 0x000fd80003800200 */
[----:B------:R-:W-:Y:S05]  /*0230*/  @P0 BRA `(.L_x_68) ;  /* 0x0000000c00c00947 */ /* 0x000fea0003800000 */
[----:B------:R-:W-:-:S13]  /*0240*/  ISETP.GT.AND P0, PT, R8, R3, PT ;  /* 0x000000030800720c */ /* 0x000fda0003f04270 */
[----:B------:R-:W-:Y:S05]  /*0250*/  @P0 BRA `(.L_x_69) ;  /* 0x0000002c00880947 */ /* 0x000fea0003800000 */
[----:B------:R-:W0:Y:S01]  /*0260*/  LDC.64 R12, c[0x0][0x380] ;  /* 0x0000e000ff0c7b82 */ /* 0x000e220000000a00 */
[----:B------:R-:W-:Y:S01]  /*0270*/  ISETP.GE.AND P0, PT, R8, RZ, PT ;  /* 0x000000ff0800720c */ /* 0x000fe20003f06270 */
[----:B------:R-:W-:Y:S06]  /*0280*/  BSSY.RECONVERGENT B3, `(.L_x_70) ;  /* 0x0000024000037945 */ /* 0x000fec0003800200 */
[----:B------:R-:W1:Y:S01]  /*0290*/  LDC.64 R14, c[0x0][0x388] ;  /* 0x0000e200ff0e7b82 */ /* 0x000e620000000a00 */
[----:B0-----:R-:W-:-:S04]  /*02a0*/  IMAD.IADD R27, R7, 0x1, R12 ;  /* 0x00000001071b7824 */ /* 0x001fc800078e020c */
[CCC-:B------:R-:W-:Y:S02]  /*02b0*/  IMAD R25, R27.reuse, R12.reuse, R13.reuse ;  /* 0x0000000c1b197224 */ /* 0x1c0fe400078e020d */
[CC--:B------:R-:W-:Y:S02]  /*02c0*/  IMAD R23, R27.reuse, R12.reuse, -R13 ;  /* 0x0000000c1b177224 */ /* 0x0c0fe400078e0a0d */
[----:B------:R-:W-:Y:S02]  /*02d0*/  IMAD R17, R27, R12, R8 ;  /* 0x0000000c1b117224 */ /* 0x000fe400078e0208 */
[C---:B------:R-:W-:Y:S02]  /*02e0*/  IMAD.IADD R19, R8.reuse, 0x1, R25 ;  /* 0x0000000108137824 */ /* 0x040fe400078e0219 */
[----:B------:R-:W-:Y:S02]  /*02f0*/  IMAD.IADD R29, R8, 0x1, R23 ;  /* 0x00000001081d7824 */ /* 0x000fe400078e0217 */
[----:B-1----:R-:W-:-:S04]  /*0300*/  IMAD.WIDE R16, R17, 0x4, R14 ;  /* 0x0000000411107825 */ /* 0x002fc800078e020e */
[----:B------:R-:W-:-:S04]  /*0310*/  IMAD.WIDE R18, R19, 0x4, R14 ;  /* 0x0000000413127825 */ /* 0x000fc800078e020e */
[----:B------:R-:W-:Y:S01]  /*0320*/  IMAD.WIDE R14, R29, 0x4, R14 ;  /* 0x000000041d0e7825 */ /* 0x000fe200078e020e */
[----:B------:R-:W-:Y:S06]  /*0330*/  @!P0 BRA `(.L_x_71) ;  /* 0x0000000000488947 */ /* 0x000fec0003800000 */
[----:B------:R-:W-:-:S13]  /*0340*/  ISETP.GE.AND P0, PT, R8, R13, PT ;  /* 0x0000000d0800720c */ /* 0x000fda0003f06270 */
[----:B------:R-:W-:Y:S05]  /*0350*/  @!P0 BRA `(.L_x_72) ;  /* 0x0000000000208947 */ /* 0x000fea0003800000 */
[----:B------:R-:W-:Y:S02]  /*0360*/  R2UR UR4, R10 ;  /* 0x000000000a0472ca */ /* 0x000fe400000e0000 */
[----:B------:R-:W-:-:S13]  /*0370*/  R2UR UR5, R11 ;  /* 0x000000000b0572ca */ /* 0x000fda00000e0000 */
[----:B------:R-:W2:Y:S02]  /*0380*/  LDG.E R29, desc[UR4][R14.64] ;  /* 0x000000040e1d7981 */ /* 0x000ea4000c1e1900 */
[----:B--2---:R-:W-:-:S13]  /*0390*/  FSETP.NEU.AND P0, PT, R29, -1, PT ;  /* 0xbf8000001d00780b */ /* 0x004fda0003f0d000 */
[----:B------:R-:W-:Y:S05]  /*03a0*/  @!P0 BRA `(.L_x_73) ;  /* 0x0000000000448947 */ /* 0x000fea0003800000 */
[----:B------:R-:W-:Y:S01]  /*03b0*/  FADD R20, R20, R29 ;  /* 0x0000001d14147221 */ /* 0x000fe20000000000 */
[----:B------:R-:W-:Y:S01]  /*03c0*/  VIADD R9, R9, 0x1 ;  /* 0x0000000109097836 */ /* 0x000fe20000000000 */
[----:B------:R-:W-:Y:S06]  /*03d0*/  BRA `(.L_x_73) ;  /* 0x0000000000387947 */ /* 0x000fec0003800000 */
.L_x_72:
        /* <DEDUP_REMOVED lines=8> */
.L_x_71:
[----:B------:R-:W-:Y:S02]  /*0460*/  R2UR UR4, R10 ;  /* 0x000000000a0472ca */ /* 0x000fe400000e0000 */
[----:B------:R-:W-:-:S13]  /*0470*/  R2UR UR5, R11 ;  /* 0x000000000b0572ca */ /* 0x000fda00000e0000 */
[----:B------:R-:W2:Y:S02]  /*0480*/  LDG.E R29, desc[UR4][R18.64] ;  /* 0x00000004121d7981 */ /* 0x000ea4000c1e1900 */
[----:B--2---:R-:W-:-:S13]  /*0490*/  FSETP.NEU.AND P0, PT, R29, -1, PT ;  /* 0xbf8000001d00780b */ /* 0x004fda0003f0d000 */
[----:B------:R-:W-:Y:S01]  /*04a0*/  @P0 FADD R20, R20, R29 ;  /* 0x0000001d14140221 */ /* 0x000fe20000000000 */
[----:B------:R-:W-:-:S07]  /*04b0*/  @P0 VIADD R9, R9, 0x1 ;  /* 0x0000000109090836 */ /* 0x000fce0000000000 */
.L_x_73:
[----:B------:R-:W-:Y:S05]  /*04c0*/  BSYNC.RECONVERGENT B3 ;  /* 0x0000000000037941 */ /* 0x000fea0003800200 */
.L_x_70:
[----:B------:R-:W-:Y:S01]  /*04d0*/  ISETP.NE.AND P0, PT, R0, 0x1, PT ;  /* 0x000000010000780c */ /* 0x000fe20003f05270 */
[----:B------:R-:W-:-:S12]  /*04e0*/  IMAD.MOV.U32 R26, RZ, RZ, R6 ;  /* 0x000000ffff1a7224 */ /* 0x000fd800078e0006 */
[----:B------:R-:W-:Y:S05]  /*04f0*/  @!P0 BRA `(.L_x_74) ;  /* 0x0000000000f88947 */ /* 0x000fea0003800000 */
[----:B------:R-:W-:Y:S01]  /*0500*/  ISETP.GE.AND P0, PT, R6, RZ, PT ;  /* 0x000000ff0600720c */ /* 0x000fe20003f06270 */
[----:B------:R-:W-:-:S12]  /*0510*/  BSSY.RECONVERGENT B3, `(.L_x_75) ;  /* 0x000001a000037945 */ /* 0x000fd80003800200 */
[----:B------:R-:W-:Y:S05]  /*0520*/  @!P0 BRA `(.L_x_76) ;  /* 0x0000000000488947 */ /* 0x000fea0003800000 */
        /* <DEDUP_REMOVED lines=10> */
.L_x_77:
        /* <DEDUP_REMOVED lines=8> */
.L_x_76:
[----:B------:R-:W-:Y:S02]  /*0650*/  R2UR UR4, R10 ;  /* 0x000000000a0472ca */ /* 0x000fe400000e0000 */
[----:B------:R-:W-:-:S13]  /*0660*/  R2UR UR5, R11 ;  /* 0x000000000b0572ca */ /* 0x000fda00000e0000 */
[----:B------:R-:W2:Y:S02]  /*0670*/  LDG.E R29, desc[UR4][R18.64+0x4] ;  /* 0x00000404121d7981 */ /* 0x000ea4000c1e1900 */
[----:B--2---:R-:W-:-:S13]  /*0680*/  FSETP.NEU.AND P0, PT, R29, -1, PT ;  /* 0xbf8000001d00780b */ /* 0x004fda0003f0d000 */
[----:B------:R-:W-:Y:S01]  /*0690*/  @P0 FADD R20, R20, R29 ;  /* 0x0000001d14140221 */ /* 0x000fe20000000000 */
[----:B------:R-:W-:-:S07]  /*06a0*/  @P0 VIADD R9, R9, 0x1 ;  /* 0x0000000109090836 */ /* 0x000fce0000000000 */
.L_x_78:
[----:B------:R-:W-:Y:S05]  /*06b0*/  BSYNC.RECONVERGENT B3 ;  /* 0x0000000000037941 */ /* 0x000fea0003800200 */
.L_x_75:
[----:B------:R-:W-:Y:S01]  /*06c0*/  ISETP.GE.AND P0, PT, R4, RZ, PT ;  /* 0x000000ff0400720c */ /* 0x000fe20003f06270 */
[----:B------:R-:W-:-:S12]  /*06d0*/  BSSY.RECONVERGENT B3, `(.L_x_74) ;  /* 0x0000020000037945 */ /* 0x000fd80003800200 */
[----:B------:R-:W-:Y:S05]  /*06e0*/  @!P0 BRA `(.L_x_79) ;  /* 0x0000000000588947 */ /* 0x000fea0003800000 */
[----:B------:R-:W-:-:S13]  /*06f0*/  ISETP.GE.AND P0, PT, R4, R13, PT ;  /* 0x0000000d0400720c */ /* 0x000fda0003f06270 */
[----:B------:R-:W-:Y:S05]  /*0700*/  @!P0 BRA `(.L_x_80) ;  /* 0x0000000000288947 */ /* 0x000fea0003800000 */
[----:B------:R-:W-:Y:S02]  /*0710*/  R2UR UR4, R10 ;  /* 0x000000000a0472ca */ /* 0x000fe400000e0000 */
[----:B------:R-:W-:-:S13]  /*0720*/  R2UR UR5, R11 ;  /* 0x000000000b0572ca */ /* 0x000fda00000e0000 */
[----:B------:R-:W2:Y:S01]  /*0730*/  LDG.E R15, desc[UR4][R14.64+0x8] ;  /* 0x000008040e0f7981 */ /* 0x000ea2000c1e1900 */
[----:B------:R-:W-:Y:S01]  /*0740*/  IMAD.MOV.U32 R26, RZ, RZ, R2 ;  /* 0x000000ffff1a7224 */ /* 0x000fe200078e0002 */
[----:B--2---:R-:W-:-:S13]  /*0750*/  FSETP.NEU.AND P0, PT, R15, -1, PT ;  /* 0xbf8000000f00780b */ /* 0x004fda0003f0d000 */
[----:B------:R-:W-:Y:S05]  /*0760*/  @!P0 BRA `(.L_x_81) ;  /* 0x0000000000588947 */ /* 0x000fea0003800000 */
[----:B------:R-:W-:Y:S01]  /*0770*/  FADD R20, R20, R15 ;  /* 0x0000000f14147221 */ /* 0x000fe20000000000 */
[----:B------:R-:W-:Y:S02]  /*0780*/  VIADD R9, R9, 0x1 ;  /* 0x0000000109097836 */ /* 0x000fe40000000000 */
[----:B------:R-:W-:Y:S01]  /*0790*/  IMAD.MOV.U32 R26, RZ, RZ, R2 ;  /* 0x000000ffff1a7224 */ /* 0x000fe200078e0002 */
[----:B------:R-:W-:Y:S06]  /*07a0*/  BRA `(.L_x_81) ;  /* 0x0000000000487947 */ /* 0x000fec0003800000 */
.L_x_80:
        /* <DEDUP_REMOVED lines=10> */
.L_x_79:
[----:B------:R-:W-:Y:S02]  /*0850*/  R2UR UR4, R10 ;  /* 0x000000000a0472ca */ /* 0x000fe400000e0000 */
[----:B------:R-:W-:-:S13]  /*0860*/  R2UR UR5, R11 ;  /* 0x000000000b0572ca */ /* 0x000fda00000e0000 */
[----:B------:R-:W2:Y:S01]  /*0870*/  LDG.E R19, desc[UR4][R18.64+0x8] ;  /* 0x0000080412137981 */ /* 0x000ea2000c1e1900 */
[----:B------:R-:W-:Y:S01]  /*0880*/  IMAD.MOV.U32 R26, RZ, RZ, R2 ;  /* 0x000000ffff1a7224 */ /* 0x000fe200078e0002 */
[----:B--2---:R-:W-:-:S13]  /*0890*/  FSETP.NEU.AND P0, PT, R19, -1, PT ;  /* 0xbf8000001300780b */ /* 0x004fda0003f0d000 */
[----:B------:R-:W-:Y:S01]  /*08a0*/  @P0 FADD R20, R20, R19 ;  /* 0x0000001314140221 */ /* 0x000fe20000000000 */
[----:B------:R-:W-:Y:S02]  /*08b0*/  @P0 VIADD R9, R9, 0x1 ;  /* 0x0000000109090836 */ /* 0x000fe40000000000 */
[----:B------:R-:W-:-:S07]  /*08c0*/  @P0 IMAD.MOV.U32 R26, RZ, RZ, R2 ;  /* 0x000000ffff1a0224 */ /* 0x000fce00078e0002 */
.L_x_81:
[----:B------:R-:W-:Y:S05]  /*08d0*/  BSYNC.RECONVERGENT B3 ;  /* 0x0000000000037941 */ /* 0x000fea0003800200 */
.L_x_74:
[----:B------:R-:W-:-:S13]  /*08e0*/  ISETP.GE.U32.AND P0, PT, R5, 0x3, PT ;  /* 0x000000030500780c */ /* 0x000fda0003f06070 */
[----:B------:R-:W-:Y:S05]  /*08f0*/  @!P0 BRA `(.L_x_69) ;  /* 0x0000002400e08947 */ /* 0x000fea0003800000 */
.L_x_98:
[----:B------:R-:W0:Y:S01]  /*0900*/  LDC.64 R12, c[0x0][0x388] ;  /* 0x0000e200ff0c7b82 */ /* 0x000e220000000a00 */
[----:B------:R-:W1:Y:S01]  /*0910*/  LDCU UR4, c[0x0][0x380] ;  /* 0x00007000ff0477ac */ /* 0x000e620008000800 */
[----:B------:R-:W-:Y:S01]  /*0920*/  ISETP.GT.AND P0, PT, R26, -0x1, PT ;  /* 0xffffffff1a00780c */ /* 0x000fe20003f04270 */
[--C-:B------:R-:W-:Y:S01]  /*0930*/  IMAD.IADD R17, R25, 0x1, R26.reuse ;  /* 0x0000000119117824 */ /* 0x100fe200078e021a */
[----:B------:R-:W-:Y:S01]  /*0940*/  BSSY.RECONVERGENT B3, `(.L_x_82) ;  /* 0x0000020000037945 */ /* 0x000fe20003800200 */
[--C-:B------:R-:W-:Y:S02]  /*0950*/  IMAD.IADD R15, R23, 0x1, R26.reuse ;  /* 0x00000001170f7824 */ /* 0x100fe400078e021a */
[----:B-1----:R-:W-:Y:S02]  /*0960*/  IMAD R19, R27, UR4, R26 ;  /* 0x000000041b137c24 */ /* 0x002fe4000f8e021a */
[----:B0-----:R-:W-:-:S04]  /*0970*/  IMAD.WIDE R16, R17, 0x4, R12 ;  /* 0x0000000411107825 */ /* 0x001fc800078e020c */
[----:B------:R-:W-:-:S04]  /*0980*/  IMAD.WIDE R14, R15, 0x4, R12 ;  /* 0x000000040f0e7825 */ /* 0x000fc800078e020c */
[----:B------:R-:W-:Y:S01]  /*0990*/  IMAD.WIDE R12, R19, 0x4, R12 ;  /* 0x00000004130c7825 */ /* 0x000fe200078e020c */
[----:B------:R-:W-:Y:S06]  /*09a0*/  @P0 BRA `(.L_x_83) ;  /* 0x0000000000200947 */ /* 0x000fec0003800000 */
        /* <DEDUP_REMOVED lines=8> */
.L_x_83:
[----:B------:R-:W0:Y:S02]  /*0a30*/  LDCU UR4, c[0x0][0x384] ;  /* 0x00007080ff0477ac */ /* 0x000e240008000800 */
[----:B0-----:R-:W-:-:S13]  /*0a40*/  ISETP.GE.AND P0, PT, R26, UR4, PT ;  /* 0x000000041a007c0c */ /* 0x001fda000bf06270 */
        /* <DEDUP_REMOVED lines=9> */
.L_x_85:
[----:B------:R-:W-:Y:S02]  /*0ae0*/  R2UR UR4, R10 ;  /* 0x000000000a0472ca */ /* 0x000fe400000e0000 */
[----:B------:R-:W-:-:S13]  /*0af0*/  R2UR UR5, R11 ;  /* 0x000000000b0572ca */ /* 0x000fda00000e0000 */
[----:B------:R-:W2:Y:S02]  /*0b00*/  LDG.E R19, desc[UR4][R12.64] ;  /* 0x000000040c137981 */ /* 0x000ea4000c1e1900 */
[----:B--2---:R-:W-:-:S13]  /*0b10*/  FSETP.NEU.AND P0, PT, R19, -1, PT ;  /* 0xbf8000001300780b */ /* 0x004fda0003f0d000 */
[----:B------:R-:W-:Y:S01]  /*0b20*/  @P0 FADD R20, R20, R19 ;  /* 0x0000001314140221 */ /* 0x000fe20000000000 */
[----:B------:R-:W-:-:S07]  /*0b30*/  @P0 VIADD R9, R9, 0x1 ;  /* 0x0000000109090836 */ /* 0x000fce0000000000 */
.L_x_84:
[----:B------:R-:W-:Y:S05]  /*0b40*/  BSYNC.RECONVERGENT B3 ;  /* 0x0000000000037941 */ /* 0x000fea0003800200 */
.L_x_82:
[----:B------:R-:W-:Y:S01]  /*0b50*/  VIADD R18, R26, 0x1 ;  /* 0x000000011a127836 */ /* 0x000fe20000000000 */
[----:B------:R-:W-:Y:S04]  /*0b60*/  BSSY.RECONVERGENT B3, `(.L_x_86) ;  /* 0x000001c000037945 */ /* 0x000fe80003800200 */
[----:B------:R-:W-:-:S13]  /*0b70*/  ISETP.GE.AND P0, PT, R18, RZ, PT ;  /* 0x000000ff1200720c */ /* 0x000fda0003f06270 */
[----:B------:R-:W-:Y:S05]  /*0b80*/  @!P0 BRA `(.L_x_87) ;  /* 0x00000000004c8947 */ /* 0x000fea0003800000 */
        /* <DEDUP_REMOVED lines=11> */
.L_x_88:
        /* <DEDUP_REMOVED lines=8> */
.L_x_87:
[----:B------:R-:W-:Y:S02]  /*0cc0*/  R2UR UR4, R10 ;  /* 0x000000000a0472ca */ /* 0x000fe400000e0000 */
[----:B------:R-:W-:-:S13]  /*0cd0*/  R2UR UR5, R11 ;  /* 0x000000000b0572ca */ /* 0x000fda00000e0000 */
[----:B------:R-:W2:Y:S02]  /*0ce0*/  LDG.E R19, desc[UR4][R16.64+0x4] ;  /* 0x0000040410137981 */ /* 0x000ea4000c1e1900 */
[----:B--2---:R-:W-:-:S13]  /*0cf0*/  FSETP.NEU.AND P0, PT, R19, -1, PT ;  /* 0xbf8000001300780b */ /* 0x004fda0003f0d000 */
[----:B------:R-:W-:Y:S01]  /*0d00*/  @P0 FADD R20, R20, R19 ;  /* 0x0000001314140221 */ /* 0x000fe20000000000 */
[----:B------:R-:W-:-:S07]  /*0d10*/  @P0 VIADD R9, R9, 0x1 ;  /* 0x0000000109090836 */ /* 0x000fce0000000000 */
.L_x_89:
[----:B------:R-:W-:Y:S05]  /*0d20*/  BSYNC.RECONVERGENT B3 ;  /* 0x0000000000037941 */ /* 0x000fea0003800200 */
.L_x_86:
        /* <DEDUP_REMOVED lines=15> */
.L_x_92:
        /* <DEDUP_REMOVED lines=8> */
.L_x_91:
[----:B------:R-:W-:Y:S02]  /*0ea0*/  R2UR UR4, R10 ;  /* 0x000000000a0472ca */ /* 0x000fe400000e0000 */
[----:B------:R-:W-:-:S13]  /*0eb0*/  R2UR UR5, R11 ;  /* 0x000000000b0572ca */ /* 0x000fda00000e0000 */
[----:B------:R-:W2:Y:S02]  /*0ec0*/  LDG.E R19, desc[UR4][R16.64+0x8] ;  /* 0x0000080410137981 */ /* 0x000ea4000c1e1900 */
[----:B--2---:R-:W-:-:S13]  /*0ed0*/  FSETP.NEU.AND P0, PT, R19, -1, PT ;  /* 0xbf8000001300780b */ /* 0x004fda0003f0d000 */
[----:B------:R-:W-:Y:S01]  /*0ee0*/  @P0 FADD R20, R20, R19 ;  /* 0x0000001314140221 */ /* 0x000fe20000000000 */
[----:B------:R-:W-:-:S07]  /*0ef0*/  @P0 VIADD R9, R9, 0x1 ;  /* 0x0000000109090836 */ /* 0x000fce0000000000 */
.L_x_93:
[----:B------:R-:W-:Y:S05]  /*0f00*/  BSYNC.RECONVERGENT B3 ;  /* 0x0000000000037941 */ /* 0x000fea0003800200 */
.L_x_90:
        /* <DEDUP_REMOVED lines=15> */
.L_x_96:
        /* <DEDUP_REMOVED lines=8> */
.L_x_95:
[----:B------:R-:W-:Y:S02]  /*1080*/  R2UR UR4, R10 ;  /* 0x000000000a0472ca */ /* 0x000fe400000e0000 */
[----:B------:R-:W-:-:S13]  /*1090*/  R2UR UR5, R11 ;  /* 0x000000000b0572ca */ /* 0x000fda00000e0000 */
[----:B------:R-:W2:Y:S02]  /*10a0*/  LDG.E R17, desc[UR4][R16.64+0xc] ;  /* 0x00000c0410117981 */ /* 0x000ea4000c1e1900 */
[----:B--2---:R-:W-:-:S13]  /*10b0*/  FSETP.NEU.AND P0, PT, R17, -1, PT ;  /* 0xbf8000001100780b */ /* 0x004fda0003f0d000 */
[----:B------:R-:W-:Y:S01]  /*10c0*/  @P0 FADD R20, R20, R17 ;  /* 0x0000001114140221 */ /* 0x000fe20000000000 */
[----:B------:R-:W-:-:S07]  /*10d0*/  @P0 VIADD R9, R9, 0x1 ;  /* 0x0000000109090836 */ /* 0x000fce0000000000 */
.L_x_97:
[----:B------:R-:W-:Y:S05]  /*10e0*/  BSYNC.RECONVERGENT B3 ;  /* 0x0000000000037941 */ /* 0x000fea0003800200 */
.L_x_94:
[----:B------:R-:W-:Y:S02]  /*10f0*/  VIADD R26, R26, 0x4 ;  /* 0x000000041a1a7836 */ /* 0x000fe40000000000 */
[----:B------:R-:W-:-:S05]  /*1100*/  VIADD R13, R3, 0x1 ;  /* 0x00000001030d7836 */ /* 0x000fca0000000000 */
[----:B------:R-:W-:-:S13]  /*1110*/  ISETP.NE.AND P0, PT, R26, R13, PT ;  /* 0x0000000d1a00720c */ /* 0x000fda0003f05270 */
[----:B------:R-:W-:Y:S05]  /*1120*/  @!P0 BRA `(.L_x_69) ;  /* 0x0000001c00d48947 */ /* 0x000fea0003800000 */
[----:B------:R-:W-:Y:S05]  /*1130*/  BRA `(.L_x_98) ;  /* 0xfffffff400f07947 */ /* 0x000fea000383ffff */
.L_x_68:
[----:B------:R-:W0:Y:S02]  /*1140*/  LDC R28, c[0x0][0x380] ;  /* 0x0000e000ff1c7b82 */ /* 0x000e240000000800 */
[----:B0-----:R-:W-:-:S13]  /*1150*/  ISETP.GE.AND P0, PT, R7, R28, PT ;  /* 0x0000001c0700720c */ /* 0x001fda0003f06270 */
[----:B------:R-:W-:Y:S05]  /*1160*/  @!P0 BRA `(.L_x_99) ;  /* 0x0000000c00d88947 */ /* 0x000fea0003800000 */
[----:B------:R-:W-:-:S13]  /*1170*/  ISETP.GT.AND P0, PT, R8, R3, PT ;  /* 0x000000030800720c */ /* 0x000fda0003f04270 */
[----:B------:R-:W-:Y:S05]  /*1180*/  @P0 BRA `(.L_x_69) ;  /* 0x0000001c00bc0947 */ /* 0x000fea0003800000 */
[----:B------:R-:W0:Y:S01]  /*1190*/  LDC R19, c[0x0][0x384] ;  /* 0x0000e100ff137b82 */ /* 0x000e220000000800 */
[----:B------:R-:W-:Y:S01]  /*11a0*/  ISETP.GE.AND P0, PT, R8, RZ, PT ;  /* 0x000000ff0800720c */ /* 0x000fe20003f06270 */
[----:B------:R-:W-:Y:S01]  /*11b0*/  IMAD.IADD R23, R7, 0x1, -R28 ;  /* 0x0000000107177824 */ /* 0x000fe200078e0a1c */
[----:B------:R-:W-:Y:S03]  /*11c0*/  BSSY.RECONVERGENT B3, `(.L_x_100) ;  /* 0x0000023000037945 */ /* 0x000fe60003800200 */
[CC--:B------:R-:W-:Y:S02]  /*11d0*/  IMAD R25, R23.reuse, R28.reuse, R8 ;  /* 0x0000001c17197224 */ /* 0x0c0fe400078e0208 */
[----:B------:R-:W1:Y:S01]  /*11e0*/  LDC.64 R12, c[0x0][0x388] ;  /* 0x0000e200ff0c7b82 */ /* 0x000e620000000a00 */
[CCC-:B0-----:R-:W-:Y:S02]  /*11f0*/  IMAD R17, R23.reuse, R28.reuse, R19.reuse ;  /* 0x0000001c17117224 */ /* 0x1c1fe400078e0213 */
[----:B------:R-:W-:-:S02]  /*1200*/  IMAD R15, R23, R28, -R19 ;  /* 0x0000001c170f7224 */ /* 0x000fc400078e0a13 */
        /* <DEDUP_REMOVED lines=16> */
.L_x_102:
        /* <DEDUP_REMOVED lines=8> */
.L_x_101:
[----:B------:R-:W-:Y:S02]  /*1390*/  R2UR UR4, R10 ;  /* 0x000000000a0472ca */ /* 0x000fe400000e0000 */
[----:B------:R-:W-:-:S13]  /*13a0*/  R2UR UR5, R11 ;  /* 0x000000000b0572ca */ /* 0x000fda00000e0000 */
[----:B------:R-:W2:Y:S02]  /*13b0*/  LDG.E R25, desc[UR4][R16.64] ;  /* 0x0000000410197981 */ /* 0x000ea4000c1e1900 */
[----:B--2---:R-:W-:-:S13]  /*13c0*/  FSETP.NEU.AND P0, PT, R25, -1, PT ;  /* 0xbf8000001900780b */ /* 0x004fda0003f0d000 */
[----:B------:R-:W-:Y:S01]  /*13d0*/  @P0 FADD R20, R20, R25 ;  /* 0x0000001914140221 */ /* 0x000fe20000000000 */
[----:B------:R-:W-:-:S07]  /*13e0*/  @P0 VIADD R9, R9, 0x1 ;  /* 0x0000000109090836 */ /* 0x000fce0000000000 */
.L_x_103:
[----:B------:R-:W-:Y:S05]  /*13f0*/  BSYNC.RECONVERGENT B3 ;  /* 0x0000000000037941 */ /* 0x000fea0003800200 */
.L_x_100:
        /* <DEDUP_REMOVED lines=16> */
.L_x_107:
        /* <DEDUP_REMOVED lines=8> */
.L_x_106:
[----:B------:R-:W-:Y:S02]  /*1580*/  R2UR UR4, R10 ;  /* 0x000000000a0472ca */ /* 0x000fe400000e0000 */
[----:B------:R-:W-:-:S13]  /*1590*/  R2UR UR5, R11 ;  /* 0x000000000b0572ca */ /* 0x000fda00000e0000 */
[----:B------:R-:W2:Y:S02]  /*15a0*/  LDG.E R25, desc[UR4][R16.64+0x4] ;  /* 0x0000040410197981 */ /* 0x000ea4000c1e1900 */
[----:B--2---:R-:W-:-:S13]  /*15b0*/  FSETP.NEU.AND P0, PT, R25, -1, PT ;  /* 0xbf8000001900780b */ /* 0x004fda0003f0d000 */
[----:B------:R-:W-:Y:S01]  /*15c0*/  @P0 FADD R20, R20, R25 ;  /* 0x0000001914140221 */ /* 0x000fe20000000000 */
[----:B------:R-:W-:-:S07]  /*15d0*/  @P0 VIADD R9, R9, 0x1 ;  /* 0x0000000109090836 */ /* 0x000fce0000000000 */
.L_x_108:
[----:B------:R-:W-:Y:S05]  /*15e0*/  BSYNC.RECONVERGENT B3 ;  /* 0x0000000000037941 */ /* 0x000fea0003800200 */
.L_x_105:
        /* <DEDUP_REMOVED lines=15> */
.L_x_110:
        /* <DEDUP_REMOVED lines=10> */
.L_x_109:
[----:B------:R-:W-:Y:S02]  /*1780*/  R2UR UR4, R10 ;  /* 0x000000000a0472ca */ /* 0x000fe400000e0000 */
[----:B------:R-:W-:-:S13]  /*1790*/  R2UR UR5, R11 ;  /* 0x000000000b0572ca */ /* 0x000fda00000e0000 */
[----:B------:R-:W2:Y:S01]  /*17a0*/  LDG.E R17, desc[UR4][R16.64+0x8] ;  /* 0x0000080410117981 */ /* 0x000ea2000c1e1900 */
[----:B------:R-:W-:Y:S01]  /*17b0*/  IMAD.MOV.U32 R26, RZ, RZ, R2 ;  /* 0x000000ffff1a7224 */ /* 0x000fe200078e0002 */
[----:B--2---:R-:W-:-:S13]  /*17c0*/  FSETP.NEU.AND P0, PT, R17, -1, PT ;  /* 0xbf8000001100780b */ /* 0x004fda0003f0d000 */
[----:B------:R-:W-:Y:S01]  /*17d0*/  @P0 FADD R20, R20, R17 ;  /* 0x0000001114140221 */ /* 0x000fe20000000000 */
[----:B------:R-:W-:-:S07]  /*17e0*/  @P0 VIADD R9, R9, 0x1 ;  /* 0x0000000109090836 */ /* 0x000fce0000000000 */
.L_x_111:
[----:B------:R-:W-:Y:S05]  /*17f0*/  BSYNC.RECONVERGENT B3 ;  /* 0x0000000000037941 */ /* 0x000fea0003800200 */
.L_x_104:
[----:B------:R-:W-:-:S13]  /*1800*/  ISETP.GE.U32.AND P0, PT, R5, 0x3, PT ;  /* 0x000000030500780c */ /* 0x000fda0003f06070 */
[----:B------:R-:W-:Y:S05]  /*1810*/  @!P0 BRA `(.L_x_69) ;  /* 0x0000001800188947 */ /* 0x000fea0003800000 */
[----:B------:R-:W-:Y:S01]  /*1820*/  IMAD R28, R23, R28, R26 ;  /* 0x0000001c171c7224 */ /* 0x000fe200078e021a */
[----:B------:R-:W-:Y:S01]  /*1830*/  BSSY.RECONVERGENT B3, `(.L_x_112) ;  /* 0x0000088000037945 */ /* 0x000fe20003800200 */
[----:B------:R-:W-:Y:S02]  /*1840*/  IMAD.IADD R18, R26, 0x1, -R3 ;  /* 0x000000011a127824 */ /* 0x000fe400078e0a03 */
[--C-:B------:R-:W-:Y:S02]  /*1850*/  IMAD.IADD R23, R28, 0x1, -R19.reuse ;  /* 0x000000011c177824 */ /* 0x100fe400078e0a13 */
[----:B------:R-:W-:Y:S02]  /*1860*/  VIADD R25, R26, 0x1 ;  /* 0x000000011a197836 */ /* 0x000fe40000000000 */
[----:B------:R-:W-:-:S07]  /*1870*/  IMAD.IADD R19, R28, 0x1, R19 ;  /* 0x000000011c137824 */ /* 0x000fce00078e0213 */
.L_x_130:
[----:B------:R-:W0:Y:S01]  /*1880*/  LDC.64 R12, c[0x0][0x388] ;  /* 0x0000e200ff0c7b82 */ /* 0x000e220000000a00 */
[----:B------:R-:W-:Y:S01]  /*1890*/  VIADD R26, R25, 0xffffffff ;  /* 0xffffffff191a7836 */ /* 0x000fe20000000000 */
[----:B------:R-:W-:Y:S04]  /*18a0*/  BSSY.RECONVERGENT B4, `(.L_x_113) ;  /* 0x000001f000047945 */ /* 0x000fe80003800200 */
[----:B------:R-:W-:Y:S01]  /*18b0*/  ISETP.GT.AND P0, PT, R26, -0x1, PT ;  /* 0xffffffff1a00780c */ /* 0x000fe20003f04270 */
[----:B0-----:R-:W-:-:S04]  /*18c0*/  IMAD.WIDE R16, R19, 0x4, R12 ;  /* 0x0000000413107825 */ /* 0x001fc800078e020c */
[----:B------:R-:W-:-:S04]  /*18d0*/  IMAD.WIDE R14, R28, 0x4, R12 ;  /* 0x000000041c0e7825 */ /* 0x000fc800078e020c */
[----:B------:R-:W-:-:S04]  /*18e0*/  IMAD.WIDE R12, R23, 0x4, R12 ;  /* 0x00000004170c7825 */ /* 0x000fc800078e020c */
[----:B------:R-:W-:Y:S05]  /*18f0*/  @P0 BRA `(.L_x_114) ;  /* 0x0000000000200947 */ /* 0x000fea0003800000 */
        /* <DEDUP_REMOVED lines=8> */
.L_x_114:
        /* <DEDUP_REMOVED lines=11> */
.L_x_116:
[----:B------:R-:W-:Y:S02]  /*1a30*/  R2UR UR4, R10 ;  /* 0x000000000a0472ca */ /* 0x000fe400000e0000 */
[----:B------:R-:W-:-:S13]  /*1a40*/  R2UR UR5, R11 ;  /* 0x000000000b0572ca */ /* 0x000fda00000e0000 */
[----:B------:R-:W2:Y:S02]  /*1a50*/  LDG.E R27, desc[UR4][R14.64] ;  /* 0x000000040e1b7981 */ /* 0x000ea4000c1e1900 */
[----:B--2---:R-:W-:-:S13]  /*1a60*/  FSETP.NEU.AND P0, PT, R27, -1, PT ;  /* 0xbf8000001b00780b */ /* 0x004fda0003f0d000 */
[----:B------:R-:W-:Y:S01]  /*1a70*/  @P0 FADD R20, R20, R27 ;  /* 0x0000001b14140221 */ /* 0x000fe20000000000 */
[----:B------:R-:W-:-:S07]  /*1a80*/  @P0 VIADD R9, R9, 0x1 ;  /* 0x0000000109090836 */ /* 0x000fce0000000000 */
.L_x_115:
[----:B------:R-:W-:Y:S05]  /*1a90*/  BSYNC.RECONVERGENT B4 ;  /* 0x0000000000047941 */ /* 0x000fea0003800200 */
.L_x_113:
[----:B------:R-:W-:Y:S01]  /*1aa0*/  ISETP.GE.AND P0, PT, R25, RZ, PT ;  /* 0x000000ff1900720c */ /* 0x000fe20003f06270 */
[----:B------:R-:W-:-:S12]  /*1ab0*/  BSSY.RECONVERGENT B4, `(.L_x_117) ;  /* 0x000001b000047945 */ /* 0x000fd80003800200 */
        /* <DEDUP_REMOVED lines=12> */
.L_x_119:
        /* <DEDUP_REMOVED lines=8> */
.L_x_118:
[----:B------:R-:W-:Y:S02]  /*1c00*/  R2UR UR4, R10 ;  /* 0x000000000a0472ca */ /* 0x000fe400000e0000 */
[----:B------:R-:W-:-:S13]  /*1c10*/  R2UR UR5, R11 ;  /* 0x000000000b0572ca */ /* 0x000fda00000e0000 */
[----:B------:R-:W2:Y:S02]  /*1c20*/  LDG.E R27, desc[UR4][R16.64+0x4] ;  /* 0x00000404101b7981 */ /* 0x000ea4000c1e1900 */
[----:B--2---:R-:W-:-:S13]  /*1c30*/  FSETP.NEU.AND P0, PT, R27, -1, PT ;  /* 0xbf8000001b00780b */ /* 0x004fda0003f0d000 */
[----:B------:R-:W-:Y:S01]  /*1c40*/  @P0 FADD R20, R20, R27 ;  /* 0x0000001b14140221 */ /* 0x000fe20000000000 */
[----:B------:R-:W-:-:S07]  /*1c50*/  @P0 VIADD R9, R9, 0x1 ;  /* 0x0000000109090836 */ /* 0x000fce0000000000 */
.L_x_120:
[----:B------:R-:W-:Y:S05]  /*1c60*/  BSYNC.RECONVERGENT B4 ;  /* 0x0000000000047941 */ /* 0x000fea0003800200 */
.L_x_117:
        /* <DEDUP_REMOVED lines=15> */
.L_x_123:
        /* <DEDUP_REMOVED lines=8> */
.L_x_122:
[----:B------:R-:W-:Y:S02]  /*1de0*/  R2UR UR4, R10 ;  /* 0x000000000a0472ca */ /* 0x000fe400000e0000 */
[----:B------:R-:W-:-:S13]  /*1df0*/  R2UR UR5, R11 ;  /* 0x000000000b0572ca */ /* 0x000fda00000e0000 */
[----:B------:R-:W2:Y:S02]  /*1e00*/  LDG.E R27, desc[UR4][R16.64+0x8] ;  /* 0x00000804101b7981 */ /* 0x000ea4000c1e1900 */
[----:B--2---:R-:W-:-:S13]  /*1e10*/  FSETP.NEU.AND P0, PT, R27, -1, PT ;  /* 0xbf8000001b00780b */ /* 0x004fda0003f0d000 */
[----:B------:R-:W-:Y:S01]  /*1e20*/  @P0 FADD R20, R20, R27 ;  /* 0x0000001b14140221 */ /* 0x000fe20000000000 */
[----:B------:R-:W-:-:S07]  /*1e30*/  @P0 VIADD R9, R9, 0x1 ;  /* 0x0000000109090836 */ /* 0x000fce0000000000 */
.L_x_124:
[----:B------:R-:W-:Y:S05]  /*1e40*/  BSYNC.RECONVERGENT B4 ;  /* 0x0000000000047941 */ /* 0x000fea0003800200 */
.L_x_121:
        /* <DEDUP_REMOVED lines=15> */
.L_x_127:
        /* <DEDUP_REMOVED lines=8> */
.L_x_126:
[----:B------:R-:W-:Y:S02]  /*1fc0*/  R2UR UR4, R10 ;  /* 0x000000000a0472ca */ /* 0x000fe400000e0000 */
[----:B------:R-:W-:-:S13]  /*1fd0*/  R2UR UR5, R11 ;  /* 0x000000000b0572ca */ /* 0x000fda00000e0000 */
[----:B------:R-:W2:Y:S02]  /*1fe0*/  LDG.E R17, desc[UR4][R16.64+0xc] ;  /* 0x00000c0410117981 */ /* 0x000ea4000c1e1900 */
[----:B--2---:R-:W-:-:S13]  /*1ff0*/  FSETP.NEU.AND P0, PT, R17, -1, PT ;  /* 0xbf8000001100780b */ /* 0x004fda0003f0d000 */
[----:B------:R-:W-:Y:S01]  /*2000*/  @P0 FADD R20, R20, R17 ;  /* 0x0000001114140221 */ /* 0x000fe20000000000 */
[----:B------:R-:W-:-:S07]  /*2010*/  @P0 VIADD R9, R9, 0x1 ;  /* 0x0000000109090836 */ /* 0x000fce0000000000 */
.L_x_128:
[----:B------:R-:W-:Y:S05]  /*2020*/  BSYNC.RECONVERGENT B4 ;  /* 0x0000000000047941 */ /* 0x000fea0003800200 */
.L_x_125:
[----:B------:R-:W-:-:S05]  /*2030*/  VIADD R18, R18, 0x4 ;  /* 0x0000000412127836 */ /* 0x000fca0000000000 */
[----:B------:R-:W-:-:S13]  /*2040*/  ISETP.NE.AND P0, PT, R18, 0x1, PT ;  /* 0x000000011200780c */ /* 0x000fda0003f05270 */
[----:B------:R-:W-:Y:S05]  /*2050*/  @!P0 BRA `(.L_x_129) ;  /* 0x0000000000148947 */ /* 0x000fea0003800000 */
[----:B------:R-:W-:Y:S02]  /*2060*/  VIADD R25, R25, 0x4 ;  /* 0x0000000419197836 */ /* 0x000fe40000000000 */
[----:B------:R-:W-:Y:S02]  /*2070*/  VIADD R28, R28, 0x4 ;  /* 0x000000041c1c7836 */ /* 0x000fe40000000000 */
[----:B------:R-:W-:Y:S02]  /*2080*/  VIADD R23, R23, 0x4 ;  /* 0x0000000417177836 */ /* 0x000fe40000000000 */
[----:B------:R-:W-:Y:S01]  /*2090*/  VIADD R19, R19, 0x4 ;  /* 0x0000000413137836 */ /* 0x000fe20000000000 */
[----:B------:R-:W-:Y:S06]  /*20a0*/  BRA `(.L_x_130) ;  /* 0xfffffff400f47947 */ /* 0x000fec000383ffff */
.L_x_129:
[----:B------:R-:W-:Y:S05]  /*20b0*/  BSYNC.RECONVERGENT B3 ;  /* 0x0000000000037941 */ /* 0x000fea0003800200 */
.L_x_112:
[----:B------:R-:W-:Y:S05]  /*20c0*/  BRA `(.L_x_69) ;  /* 0x0000000c00ec7947 */ /* 0x000fea0003800000 */
.L_x_99:
[----:B------:R-:W-:-:S13]  /*20d0*/  ISETP.GT.AND P0, PT, R8, R3, PT ;  /* 0x000000030800720c */ /* 0x000fda0003f04270 */
[----:B------:R-:W-:Y:S05]  /*20e0*/  @P0 BRA `(.L_x_69) ;  /* 0x0000000c00e40947 */ /* 0x000fea0003800000 */
[----:B------:R-:W0:Y:S01]  /*20f0*/  LDC R27, c[0x0][0x384] ;  /* 0x0000e100ff1b7b82 */ /* 0x000e220000000800 */
[----:B------:R-:W-:Y:S01]  /*2100*/  ISETP.GE.AND P0, PT, R8, RZ, PT ;  /* 0x000000ff0800720c */ /* 0x000fe20003f06270 */
[----:B------:R-:W-:Y:S06]  /*2110*/  BSSY.RECONVERGENT B3, `(.L_x_131) ;  /* 0x0000023000037945 */ /* 0x000fec0003800200 */
[----:B------:R-:W1:Y:S01]  /*2120*/  LDC.64 R12, c[0x0][0x388] ;  /* 0x0000e200ff0c7b82 */ /* 0x000e620000000a00 */
[CCC-:B0-----:R-:W-:Y:S02]  /*2130*/  IMAD R23, R7.reuse, R28.reuse, R27.reuse ;  /* 0x0000001c07177224 */ /* 0x1c1fe400078e021b */
[----:B------:R-:W-:-:S02]  /*2140*/  IMAD R25, R7, R28, -R27 ;  /* 0x0000001c07197224 */ /* 0x000fc400078e0a1b */
[C---:B------:R-:W-:Y:S02]  /*2150*/  IMAD.IADD R17, R8.reuse, 0x1, R23 ;  /* 0x0000000108117824 */ /* 0x040fe400078e0217 */
[----:B------:R-:W-:Y:S02]  /*2160*/  IMAD.IADD R15, R8, 0x1, R25 ;  /* 0x00000001080f7824 */ /* 0x000fe400078e0219 */
[----:B-1----:R-:W-:-:S04]  /*2170*/  IMAD.WIDE R16, R17, 0x4, R12 ;  /* 0x0000000411107825 */ /* 0x002fc800078e020c */
        /* <DEDUP_REMOVED lines=12> */
.L_x_133:
[----:B------:R-:W-:Y:S01]  /*2240*/  R2UR UR4, R10 ;  /* 0x000000000a0472ca */ /* 0x000fe200000e0000 */
[----:B------:R-:W-:Y:S01]  /*2250*/  IMAD R19, R7, R28, R8 ;  /* 0x0000001c07137224 */ /* 0x000fe200078e0208 */
[----:B------:R-:W-:-:S03]  /*2260*/  R2UR UR5, R11 ;  /* 0x000000000b0572ca */ /* 0x000fc600000e0000 */
[----:B------:R-:W-:-:S10]  /*2270*/  IMAD.WIDE.U32 R18, R19, 0x4, R12 ;  /* 0x0000000413127825 */ /* 0x000fd400078e000c */
[----:B------:R-:W2:Y:S02]  /*2280*/  LDG.E R19, desc[UR4][R18.64] ;  /* 0x0000000412137981 */ /* 0x000ea4000c1e1900 */
[----:B--2---:R-:W-:-:S13]  /*2290*/  FSETP.NEU.AND P0, PT, R19, -1, PT ;  /* 0xbf8000001300780b */ /* 0x004fda0003f0d000 */
[----:B------:R-:W-:Y:S05]  /*22a0*/  @!P0 BRA `(.L_x_134) ;  /* 0x0000000000248947 */ /* 0x000fea0003800000 */
[----:B------:R-:W-:Y:S01]  /*22b0*/  FADD R20, R20, R19 ;  /* 0x0000001314147221 */ /* 0x000fe20000000000 */
[----:B------:R-:W-:Y:S01]  /*22c0*/  VIADD R9, R9, 0x1 ;  /* 0x0000000109097836 */ /* 0x000fe20000000000 */
[----:B------:R-:W-:Y:S06]  /*22d0*/  BRA `(.L_x_134) ;  /* 0x0000000000187947 */ /* 0x000fec0003800000 */
.L_x_132:
[----:B------:R-:W-:Y:S02]  /*22e0*/  R2UR UR4, R10 ;  /* 0x000000000a0472ca */ /* 0x000fe400000e0000 */
[----:B------:R-:W-:-:S13]  /*22f0*/  R2UR UR5, R11 ;  /* 0x000000000b0572ca */ /* 0x000fda00000e0000 */
[----:B------:R-:W2:Y:S02]  /*2300*/  LDG.E R19, desc[UR4][R16.64] ;  /* 0x0000000410137981 */ /* 0x000ea4000c1e1900 */
[----:B--2---:R-:W-:-:S13]  /*2310*/  FSETP.NEU.AND P0, PT, R19, -1, PT ;  /* 0xbf8000001300780b */ /* 0x004fda0003f0d000 */
[----:B------:R-:W-:Y:S01]  /*2320*/  @P0 FADD R20, R20, R19 ;  /* 0x0000001314140221 */ /* 0x000fe20000000000 */
[----:B------:R-:W-:-:S07]  /*2330*/  @P0 VIADD R9, R9, 0x1 ;  /* 0x0000000109090836 */ /* 0x000fce0000000000 */
.L_x_134:
[----:B------:R-:W-:Y:S05]  /*2340*/  BSYNC.RECONVERGENT B3 ;  /* 0x0000000000037941 */ /* 0x000fea0003800200 */
.L_x_131:
        /* <DEDUP_REMOVED lines=16> */
.L_x_138:
        /* <DEDUP_REMOVED lines=10> */
.L_x_137:
[----:B------:R-:W-:Y:S02]  /*24f0*/  R2UR UR4, R10 ;  /* 0x000000000a0472ca */ /* 0x000fe400000e0000 */
[----:B------:R-:W-:-:S13]  /*2500*/  R2UR UR5, R11 ;  /* 0x000000000b0572ca */ /* 0x000fda00000e0000 */
[----:B------:R-:W2:Y:S02]  /*2510*/  LDG.E R19, desc[UR4][R16.64+0x4] ;  /* 0x0000040410137981 */ /* 0x000ea4000c1e1900 */
[----:B--2---:R-:W-:-:S13]  /*2520*/  FSETP.NEU.AND P0, PT, R19, -1, PT ;  /* 0xbf8000001300780b */ /* 0x004fda0003f0d000 */
[----:B------:R-:W-:Y:S01]  /*2530*/  @P0 FADD R20, R20, R19 ;  /* 0x0000001314140221 */ /* 0x000fe20000000000 */
[----:B------:R-:W-:-:S07]  /*2540*/  @P0 VIADD R9, R9, 0x1 ;  /* 0x0000000109090836 */ /* 0x000fce0000000000 */
.L_x_139:
[----:B------:R-:W-:Y:S05]  /*2550*/  BSYNC.RECONVERGENT B3 ;  /* 0x0000000000037941 */ /* 0x000fea0003800200 */
.L_x_136:
        /* <DEDUP_REMOVED lines=15> */
.L_x_141:
[----:B------:R-:W-:Y:S01]  /*2650*/  R2UR UR4, R10 ;  /* 0x000000000a0472ca */ /* 0x000fe200000e0000 */
[----:B------:R-:W-:Y:S01]  /*2660*/  IMAD R15, R7, R28, R4 ;  /* 0x0000001c070f7224 */ /* 0x000fe200078e0204 */
[----:B------:R-:W-:-:S03]  /*2670*/  R2UR UR5, R11 ;  /* 0x000000000b0572ca */ /* 0x000fc600000e0000 */
[----:B------:R-:W-:-:S10]  /*2680*/  IMAD.WIDE.U32 R12, R15, 0x4, R12 ;  /* 0x000000040f0c7825 */ /* 0x000fd400078e000c */
        /* <DEDUP_REMOVED lines=8> */
.L_x_140:
        /* <DEDUP_REMOVED lines=8> */
.L_x_142:
[----:B------:R-:W-:Y:S05]  /*2790*/  BSYNC.RECONVERGENT B3 ;  /* 0x0000000000037941 */ /* 0x000fea0003800200 */
.L_x_135:
[----:B------:R-:W-:-:S13]  /*27a0*/  ISETP.GE.U32.AND P0, PT, R5, 0x3, PT ;  /* 0x000000030500780c */ /* 0x000fda0003f06070 */
[----:B------:R-:W-:Y:S05]  /*27b0*/  @!P0 BRA `(.L_x_69) ;  /* 0x0000000800308947 */ /* 0x000fea0003800000 */
[----:B------:R-:W-:-:S07]  /*27c0*/  VIADD R27, R3, 0x1 ;  /* 0x00000001031b7836 */ /* 0x000fce0000000000 */
.L_x_159:
[----:B------:R-:W0:Y:S01]  /*27d0*/  LDC.64 R12, c[0x0][0x388] ;  /* 0x0000e200ff0c7b82 */ /* 0x000e220000000a00 */
[----:B------:R-:W-:Y:S01]  /*27e0*/  ISETP.GT.AND P0, PT, R26, -0x1, PT ;  /* 0xffffffff1a00780c */ /* 0x000fe20003f04270 */
[--C-:B------:R-:W-:Y:S01]  /*27f0*/  IMAD.IADD R15, R23, 0x1, R26.reuse ;  /* 0x00000001170f7824 */ /* 0x100fe200078e021a */
[----:B------:R-:W-:Y:S01]  /*2800*/  BSSY.RECONVERGENT B3, `(.L_x_143) ;  /* 0x0000021000037945 */ /* 0x000fe20003800200 */
[----:B------:R-:W-:Y:S02]  /*2810*/  IMAD.IADD R17, R25, 0x1, R26 ;  /* 0x0000000119117824 */ /* 0x000fe400078e021a */
[----:B0-----:R-:W-:-:S04]  /*2820*/  IMAD.WIDE R14, R15, 0x4, R12 ;  /* 0x000000040f0e7825 */ /* 0x001fc800078e020c */
        /* <DEDUP_REMOVED lines=10> */
.L_x_144:
        /* <DEDUP_REMOVED lines=11> */
.L_x_146:
[----:B------:R-:W0:Y:S01]  /*2980*/  LDCU UR4, c[0x0][0x380] ;  /* 0x00007000ff0477ac */ /* 0x000e220008000800 */
[----:B------:R-:W-:Y:S02]  /*2990*/  R2UR UR6, R10 ;  /* 0x000000000a0672ca */ /* 0x000fe400000e0000 */
[----:B------:R-:W-:Y:S01]  /*29a0*/  R2UR UR7, R11 ;  /* 0x000000000b0772ca */ /* 0x000fe200000e0000 */
[----:B0-----:R-:W-:-:S04]  /*29b0*/  IMAD R19, R7, UR4, R26 ;  /* 0x0000000407137c24 */ /* 0x001fc8000f8e021a */
[----:B------:R-:W-:-:S08]  /*29c0*/  IMAD.WIDE.U32 R18, R19, 0x4, R12 ;  /* 0x0000000413127825 */ /* 0x000fd000078e000c */
[----:B------:R-:W2:Y:S02]  /*29d0*/  LDG.E R19, desc[UR6][R18.64] ;  /* 0x0000000612137981 */ /* 0x000ea4000c1e1900 */
[----:B--2---:R-:W-:-:S13]  /*29e0*/  FSETP.NEU.AND P0, PT, R19, -1, PT ;  /* 0xbf8000001300780b */ /* 0x004fda0003f0d000 */
[----:B------:R-:W-:Y:S01]  /*29f0*/  @P0 FADD R20, R20, R19 ;  /* 0x0000001314140221 */ /* 0x000fe20000000000 */
[----:B------:R-:W-:-:S07]  /*2a00*/  @P0 VIADD R9, R9, 0x1 ;  /* 0x0000000109090836 */ /* 0x000fce0000000000 */
.L_x_145:
[----:B------:R-:W-:Y:S05]  /*2a10*/  BSYNC.RECONVERGENT B3 ;  /* 0x0000000000037941 */ /* 0x000fea0003800200 */
.L_x_143:
        /* <DEDUP_REMOVED lines=15> */
.L_x_149:
[----:B------:R-:W0:Y:S01]  /*2b10*/  LDCU UR4, c[0x0][0x380] ;  /* 0x00007000ff0477ac */ /* 0x000e220008000800 */
[----:B------:R-:W-:Y:S02]  /*2b20*/  R2UR UR6, R10 ;  /* 0x000000000a0672ca */ /* 0x000fe400000e0000 */
[----:B------:R-:W-:Y:S01]  /*2b30*/  R2UR UR7, R11 ;  /* 0x000000000b0772ca */ /* 0x000fe200000e0000 */
[----:B0-----:R-:W-:-:S04]  /*2b40*/  IMAD R19, R7, UR4, R18 ;  /* 0x0000000407137c24 */ /* 0x001fc8000f8e0212 */
[----:B------:R-:W-:-:S08]  /*2b50*/  IMAD.WIDE.U32 R18, R19, 0x4, R12 ;  /* 0x0000000413127825 */ /* 0x000fd000078e000c */
[----:B------:R-:W2:Y:S02]  /*2b60*/  LDG.E R19, desc[UR6][R18.64] ;  /* 0x0000000612137981 */ /* 0x000ea4000c1e1900 */
[----:B--2---:R-:W-:-:S13]  /*2b70*/  FSETP.NEU.AND P0, PT, R19, -1, PT ;  /* 0xbf8000001300780b */ /* 0x004fda0003f0d000 */
[----:B------:R-:W-:Y:S05]  /*2b80*/  @!P0 BRA `(.L_x_150) ;  /* 0x0000000000248947 */ /* 0x000fea0003800000 */
[----:B------:R-:W-:Y:S01]  /*2b90*/  FADD R20, R20, R19 ;  /* 0x0000001314147221 */ /* 0x000fe20000000000 */
[----:B------:R-:W-:Y:S01]  /*2ba0*/  VIADD R9, R9, 0x1 ;  /* 0x0000000109097836 */ /* 0x000fe20000000000 */
[----:B------:R-:W-:Y:S06]  /*2bb0*/  BRA `(.L_x_150) ;  /* 0x0000000000187947 */ /* 0x000fec0003800000 */
.L_x_148:
[----:B------:R-:W-:Y:S02]  /*2bc0*/  R2UR UR4, R10 ;  /* 0x000000000a0472ca */ /* 0x000fe400000e0000 */
[----:B------:R-:W-:-:S13]  /*2bd0*/  R2UR UR5, R11 ;  /* 0x000000000b0572ca */ /* 0x000fda00000e0000 */
[----:B------:R-:W2:Y:S02]  /*2be0*/  LDG.E R19, desc[UR4][R14.64+0x4] ;  /* 0x000004040e137981 */ /* 0x000ea4000c1e1900 */
[----:B--2---:R-:W-:-:S13]  /*2bf0*/  FSETP.NEU.AND P0, PT, R19, -1, PT ;  /* 0xbf8000001300780b */ /* 0x004fda0003f0d000 */
[----:B------:R-:W-:Y:S01]  /*2c00*/  @P0 FADD R20, R20, R19 ;  /* 0x0000001314140221 */ /* 0x000fe20000000000 */
[----:B------:R-:W-:-:S07]  /*2c10*/  @P0 VIADD R9, R9, 0x1 ;  /* 0x0000000109090836 */ /* 0x000fce0000000000 */
.L_x_150:
[----:B------:R-:W-:Y:S05]  /*2c20*/  BSYNC.RECONVERGENT B3 ;  /* 0x0000000000037941 */ /* 0x000fea0003800200 */
.L_x_147:
        /* <DEDUP_REMOVED lines=15> */
.L_x_153:
        /* <DEDUP_REMOVED lines=11> */
.L_x_152:
[----:B------:R-:W-:Y:S02]  /*2dd0*/  R2UR UR4, R10 ;  /* 0x000000000a0472ca */ /* 0x000fe400000e0000 */
[----:B------:R-:W-:-:S13]  /*2de0*/  R2UR UR5, R11 ;  /* 0x000000000b0572ca */ /* 0x000fda00000e0000 */
[----:B------:R-:W2:Y:S02]  /*2df0*/  LDG.E R19, desc[UR4][R14.64+0x8] ;  /* 0x000008040e137981 */ /* 0x000ea4000c1e1900 */
[----:B--2---:R-:W-:-:S13]  /*2e00*/  FSETP.NEU.AND P0, PT, R19, -1, PT ;  /* 0xbf8000001300780b */ /* 0x004fda0003f0d000 */
[----:B------:R-:W-:Y:S01]  /*2e10*/  @P0 FADD R20, R20, R19 ;  /* 0x0000001314140221 */ /* 0x000fe20000000000 */
[----:B------:R-:W-:-:S07]  /*2e20*/  @P0 VIADD R9, R9, 0x1 ;  /* 0x0000000109090836 */ /* 0x000fce0000000000 */
.L_x_154:
[----:B------:R-:W-:Y:S05]  /*2e30*/  BSYNC.RECONVERGENT B3 ;  /* 0x0000000000037941 */ /* 0x000fea0003800200 */
.L_x_151:
        /* <DEDUP_REMOVED lines=15> */
.L_x_157:
        /* <DEDUP_REMOVED lines=11> */
.L_x_156:
[----:B------:R-:W-:Y:S02]  /*2fe0*/  R2UR UR4, R10 ;  /* 0x000000000a0472ca */ /* 0x000fe400000e0000 */
[----:B------:R-:W-:-:S13]  /*2ff0*/  R2UR UR5, R11 ;  /* 0x000000000b0572ca */ /* 0x000fda00000e0000 */
[----:B------:R-:W2:Y:S02]  /*3000*/  LDG.E R15, desc[UR4][R14.64+0xc] ;  /* 0x00000c040e0f7981 */ /* 0x000ea4000c1e1900 */
[----:B--2---:R-:W-:-:S13]  /*3010*/  FSETP.NEU.AND P0, PT, R15, -1, PT ;  /* 0xbf8000000f00780b */ /* 0x004fda0003f0d000 */
[----:B------:R-:W-:Y:S01]  /*3020*/  @P0 FADD R20, R20, R15 ;  /* 0x0000000f14140221 */ /* 0x000fe20000000000 */
[----:B------:R-:W-:-:S07]  /*3030*/  @P0 VIADD R9, R9, 0x1 ;  /* 0x0000000109090836 */ /* 0x000fce0000000000 */
.L_x_158:
[----:B------:R-:W-:Y:S05]  /*3040*/  BSYNC.RECONVERGENT B3 ;  /* 0x0000000000037941 */ /* 0x000fea0003800200 */
.L_x_155:
[----:B------:R-:W-:-:S05]  /*3050*/  VIADD R26, R26, 0x4 ;  /* 0x000000041a1a7836 */ /* 0x000fca0000000000 */
[----:B------:R-:W-:-:S13]  /*3060*/  ISETP.NE.AND P0, PT, R26, R27, PT ;  /* 0x0000001b1a00720c */ /* 0x000fda0003f05270 */
[----:B------:R-:W-:Y:S05]  /*3070*/  @P0 BRA `(.L_x_159) ;  /* 0xfffffff400d40947 */ /* 0x000fea000383ffff */
.L_x_69:
[----:B------:R-:W-:Y:S05]  /*3080*/  BSYNC.RECONVERGENT B0 ;  /* 0x0000000000007941 */ /* 0x000fea0003800200 */
.L_x_67:
[C---:B------:R-:W-:Y:S01]  /*3090*/  ISETP.NE.AND P0, PT, R7.reuse, R22, PT ;  /* 0x000000160700720c */ /* 0x040fe20003f05270 */
[----:B------:R-:W-:-:S12]  /*30a0*/  VIADD R7, R7, 0x1 ;  /* 0x0000000107077836 */ /* 0x000fd80000000000 */
[----:B------:R-:W-:Y:S05]  /*30b0*/  @P0 BRA `(.L_x_160) ;  /* 0xffffffd000540947 */ /* 0x000fea000383ffff */
.L_x_66:
[----:B------:R-:W-:Y:S05]  /*30c0*/  BSYNC.RECONVERGENT B1 ;  /* 0x0000000000017941 */ /* 0x000fea0003800200 */
.L_x_65:
[----:B------:R-:W-:-:S13]  /*30d0*/  ISETP.NE.AND P0, PT, R9, RZ, PT ;  /* 0x000000ff0900720c */ /* 0x000fda0003f05270 */
[----:B------:R-:W-:Y:S05]  /*30e0*/  @!P0 BRA `(.L_x_64) ;  /* 0x0000000000548947 */ /* 0x000fea0003800000 */
[----:B------:R-:W-:Y:S01]  /*30f0*/  I2FP.F32.S32 R9, R9 ;  /* 0x0000000900097245 */ /* 0x000fe20000201400 */
[----:B------:R-:W-:Y:S03]  /*3100*/  BSSY.RECONVERGENT B0, `(.L_x_161) ;  /* 0x000000c000007945 */ /* 0x000fe60003800200 */
[----:B------:R-:W0:Y:S08]  /*3110*/  MUFU.RCP R3, R9 ;  /* 0x0000000900037308 */ /* 0x000e300000001000 */
[----:B------:R-:W1:Y:S01]  /*3120*/  FCHK P0, R20, R9 ;  /* 0x0000000914007302 */ /* 0x000e620000000000 */
[----:B0-----:R-:W-:-:S04]  /*3130*/  FFMA R0, -R9, R3, 1 ;  /* 0x3f80000009007423 */ /* 0x001fc80000000103 */
[----:B------:R-:W-:-:S04]  /*3140*/  FFMA R3, R3, R0, R3 ;  /* 0x0000000003037223 */ /* 0x000fc80000000003 */
[----:B------:R-:W-:-:S04]  /*3150*/  FFMA R0, R3, R20, RZ ;  /* 0x0000001403007223 */ /* 0x000fc800000000ff */
[----:B------:R-:W-:-:S04]  /*3160*/  FFMA R5, -R9, R0, R20 ;  /* 0x0000000009057223 */ /* 0x000fc80000000114 */
[----:B------:R-:W-:Y:S01]  /*3170*/  FFMA R5, R3, R5, R0 ;  /* 0x0000000503057223 */ /* 0x000fe20000000000 */
[----:B-1----:R-:W-:Y:S06]  /*3180*/  @!P0 BRA `(.L_x_162) ;  /* 0x00000000000c8947 */ /* 0x002fec0003800000 */
[----:B------:R-:W-:-:S07]  /*3190*/  MOV R2, 0x31b0 ;  /* 0x000031b000027802 */ /* 0x000fce0000000f00 */
[----:B------:R-:W-:Y:S05]  /*31a0*/  CALL.REL.NOINC `($__internal_1_$__cuda_sm3x_div_rn_noftz_f32_slowpath) ;  /* 0x0000000000307944 */ /* 0x000fea0003c00000 */
[----:B------:R-:W-:-:S07]  /*31b0*/  IMAD.MOV.U32 R5, RZ, RZ, R0 ;  /* 0x000000ffff057224 */ /* 0x000fce00078e0000 */
.L_x_162:
[----:B------:R-:W-:Y:S05]  /*31c0*/  BSYNC.RECONVERGENT B0 ;  /* 0x0000000000007941 */ /* 0x000fea0003800200 */
.L_x_161:
[----:B------:R-:W0:Y:S01]  /*31d0*/  LDC.64 R2, c[0x0][0x388] ;  /* 0x0000e200ff027b82 */ /* 0x000e220000000a00 */
[----:B------:R-:W1:Y:S01]  /*31e0*/  LDCU UR4, c[0x0][0x380] ;  /* 0x00007000ff0477ac */ /* 0x000e620008000800 */
[----:B------:R-:W-:Y:S02]  /*31f0*/  R2UR UR6, R10 ;  /* 0x000000000a0672ca */ /* 0x000fe400000e0000 */
[----:B------:R-:W-:Y:S01]  /*3200*/  R2UR UR7, R11 ;  /* 0x000000000b0772ca */ /* 0x000fe200000e0000 */
[----:B-1----:R-:W-:-:S04]  /*3210*/  IMAD R21, R21, UR4, R24 ;  /* 0x0000000415157c24 */ /* 0x002fc8000f8e0218 */
[----:B0-----:R-:W-:-:S08]  /*3220*/  IMAD.WIDE R2, R21, 0x4, R2 ;  /* 0x0000000415027825 */ /* 0x001fd000078e0202 */
[----:B------:R0:W-:Y:S02]  /*3230*/  STG.E desc[UR6][R2.64], R5 ;  /* 0x0000000502007986 */ /* 0x0001e4000c101906 */
.L_x_64:
[----:B------:R-:W-:Y:S05]  /*3240*/  BSYNC.RECONVERGENT B2 ;  /* 0x0000000000027941 */ /* 0x000fea0003800200 */
.L_x_63:
[----:B------:R-:W-:Y:S06]  /*3250*/  BAR.SYNC.DEFER_BLOCKING 0x0 ;  /* 0x0000000000007b1d */ /* 0x000fec0000010000 */
[----:B------:R-:W-:Y:S05]  /*3260*/  EXIT ;  /* 0x000000000000794d */ /* 0x000fea0003800000 */
        .weak           $__internal_1_$__cuda_sm3x_div_rn_noftz_f32_slowpath
        .type           $__internal_1_$__cuda_sm3x_div_rn_noftz_f32_slowpath,@function
        .size           $__internal_1_$__cuda_sm3x_div_rn_noftz_f32_slowpath,(.L_x_176 - $__internal_1_$__cuda_sm3x_div_rn_noftz_f32_slowpath)
$__internal_1_$__cuda_sm3x_div_rn_noftz_f32_slowpath:
[--C-:B------:R-:W-:Y:S01]  /*3270*/  SHF.R.U32.HI R3, RZ, 0x17, R9.reuse ;  /* 0x00000017ff037819 */ /* 0x100fe20000011609 */
[----:B------:R-:W-:Y:S01]  /*3280*/  BSSY.RECONVERGENT B1, `(.L_x_163) ;  /* 0x0000064000017945 */ /* 0x000fe20003800200 */
[----:B------:R-:W-:Y:S01]  /*3290*/  SHF.R.U32.HI R0, RZ, 0x17, R20 ;  /* 0x00000017ff007819 */ /* 0x000fe20000011614 */
[----:B------:R-:W-:Y:S01]  /*32a0*/  IMAD.MOV.U32 R5, RZ, RZ, R9 ;  /* 0x000000ffff057224 */ /* 0x000fe200078e0009 */
[----:B------:R-:W-:Y:S02]  /*32b0*/  LOP3.LUT R12, R3, 0xff, RZ, 0xc0, !PT ;  /* 0x000000ff030c7812 */ /* 0x000fe400078ec0ff */
[----:B------:R-:W-:-:S03]  /*32c0*/  LOP3.LUT R8, R0, 0xff, RZ, 0xc0, !PT ;  /* 0x000000ff00087812 */ /* 0x000fc600078ec0ff */
[----:B------:R-:W-:Y:S02]  /*32d0*/  VIADD R6, R12, 0xffffffff ;  /* 0xffffffff0c067836 */ /* 0x000fe40000000000 */
[----:B------:R-:W-:-:S03]  /*32e0*/  VIADD R4, R8, 0xffffffff ;  /* 0xffffffff08047836 */ /* 0x000fc60000000000 */
[----:B------:R-:W-:-:S04]  /*32f0*/  ISETP.GT.U32.AND P0, PT, R6, 0xfd, PT ;  /* 0x000000fd0600780c */ /* 0x000fc80003f04070 */
[----:B------:R-:W-:-:S13]  /*3300*/  ISETP.GT.U32.OR P0, PT, R4, 0xfd, P0 ;  /* 0x000000fd0400780c */ /* 0x000fda0000704470 */
[----:B------:R-:W-:Y:S01]  /*3310*/  @!P0 IMAD.MOV.U32 R3, RZ, RZ, RZ ;  /* 0x000000ffff038224 */ /* 0x000fe200078e00ff */
[----:B------:R-:W-:Y:S06]  /*3320*/  @!P0 BRA `(.L_x_164) ;  /* 0x0000000000608947 */ /* 0x000fec0003800000 */
[----:B------:R-:W-:Y:S01]  /*3330*/  FSETP.GTU.FTZ.AND P0, PT, |R20|, +INF , PT ;  /* 0x7f8000001400780b */ /* 0x000fe20003f1c200 */
[----:B------:R-:W-:Y:S01]  /*3340*/  IMAD.MOV.U32 R0, RZ, RZ, R9 ;  /* 0x000000ffff007224 */ /* 0x000fe200078e0009 */
[----:B------:R-:W-:-:S04]  /*3350*/  FSETP.GTU.FTZ.AND P1, PT, |R9|, +INF , PT ;  /* 0x7f8000000900780b */ /* 0x000fc80003f3c200 */
[----:B------:R-:W-:-:S13]  /*3360*/  PLOP3.LUT P0, PT, P0, P1, PT, 0xf8, 0x8f ;  /* 0x00000000008f781c */ /* 0x000fda0000703f70 */
[----:B------:R-:W-:Y:S05]  /*3370*/  @P0 BRA `(.L_x_165) ;  /* 0x00000004004c0947 */ /* 0x000fea0003800000 */
[----:B------:R-:W-:-:S13]  /*3380*/  LOP3.LUT P0, RZ, R5, 0x7fffffff, R20, 0xc8, !PT ;  /* 0x7fffffff05ff7812 */ /* 0x000fda000780c814 */
[----:B------:R-:W-:Y:S05]  /*3390*/  @!P0 BRA `(.L_x_166) ;  /* 0x00000004003c8947 */ /* 0x000fea0003800000 */
[----:B------:R-:W-:Y:S02]  /*33a0*/  FSETP.NEU.FTZ.AND P2, PT, |R20|, +INF , PT ;  /* 0x7f8000001400780b */ /* 0x000fe40003f5d200 */
        /* <DEDUP_REMOVED lines=16> */
.L_x_164:
[----:B------:R-:W-:Y:S01]  /*34b0*/  LEA R0, R12, 0xc0800000, 0x17 ;  /* 0xc08000000c007811 */ /* 0x000fe200078eb8ff */
[----:B------:R-:W-:Y:S04]  /*34c0*/  BSSY.RECONVERGENT B3, `(.L_x_169) ;  /* 0x0000036000037945 */ /* 0x000fe80003800200 */
[----:B------:R-:W-:Y:S02]  /*34d0*/  IMAD.IADD R4, R5, 0x1, -R0 ;  /* 0x0000000105047824 */ /* 0x000fe400078e0a00 */
[----:B------:R-:W-:Y:S02]  /*34e0*/  VIADD R5, R8, 0xffffff81 ;  /* 0xffffff8108057836 */ /* 0x000fe40000000000 */
        /* <DEDUP_REMOVED lines=31> */
[----:B------:R-:W-:Y:S01]  /*36e0*/  IMAD.MOV R7, RZ, RZ, -R9 ;  /* 0x000000ffff077224 */ /* 0x000fe200078e0a09 */
[----:B------:R-:W-:Y:S02]  /*36f0*/  ISETP.NE.AND P1, PT, R9, RZ, PT ;  /* 0x000000ff0900720c */ /* 0x000fe40003f25270 */
[----:B------:R-:W-:-:S02]  /*3700*/  LOP3.LUT R5, R5, 0x800000, RZ, 0xfc, !PT ;  /* 0x0080000005057812 */ /* 0x000fc400078efcff */
[----:B------:R-:W-:Y:S02]  /*3710*/  FSETP.NEU.FTZ.AND P0, PT, R3, R4, PT ;  /* 0x000000040300720b */ /* 0x000fe40003f1d000 */
[----:B------:R-:W-:Y:S02]  /*3720*/  SHF.L.U32 R6, R5, R6, RZ ;  /* 0x0000000605067219 */ /* 0x000fe400000006ff */
[----:B------:R-:W-:Y:S02]  /*3730*/  SEL R4, R7, RZ, P2 ;  /* 0x000000ff07047207 */ /* 0x000fe40001000000 */
[----:B------:R-:W-:Y:S02]  /*3740*/  ISETP.NE.AND P1, PT, R6, RZ, P1 ;  /* 0x000000ff0600720c */ /* 0x000fe40000f25270 */
[----:B------:R-:W-:Y:S02]  /*3750*/  SHF.R.U32.HI R4, RZ, R4, R5 ;  /* 0x00000004ff047219 */ /* 0x000fe40000011605 */
[----:B------:R-:W-:-:S02]  /*3760*/  PLOP3.LUT P0, PT, P0, P1, PT, 0xf8, 0x8f ;  /* 0x00000000008f781c */ /* 0x000fc40000703f70 */
[----:B------:R-:W-:Y:S02]  /*3770*/  SHF.R.U32.HI R6, RZ, 0x1, R4 ;  /* 0x00000001ff067819 */ /* 0x000fe40000011604 */
[----:B------:R-:W-:-:S04]  /*3780*/  SEL R3, RZ, 0x1, !P0 ;  /* 0x00000001ff037807 */ /* 0x000fc80004000000 */
[----:B------:R-:W-:-:S04]  /*3790*/  LOP3.LUT R3, R3, 0x1, R6, 0xf8, !PT ;  /* 0x0000000103037812 */ /* 0x000fc800078ef806 */
[----:B------:R-:W-:-:S05]  /*37a0*/  LOP3.LUT R3, R3, R4, RZ, 0xc0, !PT ;  /* 0x0000000403037212 */ /* 0x000fca00078ec0ff */
[----:B------:R-:W-:-:S05]  /*37b0*/  IMAD.IADD R3, R6, 0x1, R3 ;  /* 0x0000000106037824 */ /* 0x000fca00078e0203 */
[----:B------:R-:W-:Y:S01]  /*37c0*/  LOP3.LUT R0, R3, R0, RZ, 0xfc, !PT ;  /* 0x0000000003007212 */ /* 0x000fe200078efcff */
[----:B------:R-:W-:Y:S06]  /*37d0*/  BRA `(.L_x_172) ;  /* 0x0000000000107947 */ /* 0x000fec0003800000 */
.L_x_171:
[----:B------:R-:W-:-:S04]  /*37e0*/  LOP3.LUT R0, R0, 0x80000000, RZ, 0xc0, !PT ;  /* 0x8000000000007812 */ /* 0x000fc800078ec0ff */
[----:B------:R-:W-:Y:S01]  /*37f0*/  LOP3.LUT R0, R0, 0x7f800000, RZ, 0xfc, !PT ;  /* 0x7f80000000007812 */ /* 0x000fe200078efcff */
[----:B------:R-:W-:Y:S06]  /*3800*/  BRA `(.L_x_172) ;  /* 0x0000000000047947 */ /* 0x000fec0003800000 */
.L_x_170:
[----:B------:R-:W-:-:S07]  /*3810*/  IMAD R0, R3, 0x800000, R0 ;  /* 0x0080000003007824 */ /* 0x000fce00078e0200 */
.L_x_172:
[----:B------:R-:W-:Y:S05]  /*3820*/  BSYNC.RECONVERGENT B3 ;  /* 0x0000000000037941 */ /* 0x000fea0003800200 */
.L_x_169:
[----:B------:R-:W-:Y:S05]  /*3830*/  BRA `(.L_x_173) ;  /* 0x0000000000207947 */ /* 0x000fea0003800000 */
.L_x_168:
[----:B------:R-:W-:-:S04]  /*3840*/  LOP3.LUT R0, R5, 0x80000000, R20, 0x48, !PT ;  /* 0x8000000005007812 */ /* 0x000fc800078e4814 */
[----:B------:R-:W-:Y:S01]  /*3850*/  LOP3.LUT R0, R0, 0x7f800000, RZ, 0xfc, !PT ;  /* 0x7f80000000007812 */ /* 0x000fe200078efcff */
[----:B------:R-:W-:Y:S06]  /*3860*/  BRA `(.L_x_173) ;  /* 0x0000000000147947 */ /* 0x000fec0003800000 */
.L_x_167:
[----:B------:R-:W-:Y:S01]  /*3870*/  LOP3.LUT R0, R5, 0x80000000, R20, 0x48, !PT ;  /* 0x8000000005007812 */ /* 0x000fe200078e4814 */
[----:B------:R-:W-:Y:S06]  /*3880*/  BRA `(.L_x_173) ;  /* 0x00000000000c7947 */ /* 0x000fec0003800000 */
.L_x_166:
[----:B------:R-:W0:Y:S01]  /*3890*/  MUFU.RSQ R0, -QNAN ;  /* 0xffc0000000007908 */ /* 0x000e220000001400 */
[----:B------:R-:W-:Y:S05]  /*38a0*/  BRA `(.L_x_173) ;  /* 0x0000000000047947 */ /* 0x000fea0003800000 */
.L_x_165:
[----:B------:R-:W-:-:S07]  /*38b0*/  FADD.FTZ R0, R20, R0 ;  /* 0x0000000014007221 */ /* 0x000fce0000010000 */
.L_x_173:
[----:B------:R-:W-:Y:S05]  /*38c0*/  BSYNC.RECONVERGENT B1 ;  /* 0x0000000000017941 */ /* 0x000fea0003800200 */
.L_x_163:
[----:B------:R-:W-:-:S04]  /*38d0*/  IMAD.MOV.U32 R3, RZ, RZ, 0x0 ;  /* 0x00000000ff037424 */ /* 0x000fc800078e00ff */
[----:B0-----:R-:W-:Y:S05]  /*38e0*/  RET.REL.NODEC R2 `(AVERAGE_DEPTH_1D) ;  /* 0xffffffc402c47950 */ /* 0x001fea0003c3ffff */
.L_x_174:
        /* <DEDUP_REMOVED lines=9> */
.L_x_176:


//--------------------- .nv.shared.reserved.0     --------------------------
	.section	.nv.shared.reserved.0,"aw",@nobits
	.weak		__nv_reservedSMEM_offset_0_alias
	.size		__nv_reservedSMEM_offset_0_alias, 0, 64
	.other		__nv_reservedSMEM_offset_0_alias,@"STO_CUDA_RESERVED_SHARED STV_DEFAULT"
__nv_reservedSMEM_offset_0_alias:
	.zero		0
	.zero		64


//--------------------- .nv.constant0.HERE_COMPUTATION --------------------------
	.section	.nv.constant0.HERE_COMPUTATION,"a",@progbits
	.sectionflags	@""
	.align	4
.nv.constant0.HERE_COMPUTATION:
	.zero		924


//--------------------- .nv.constant0.STATE_COMPUTATION --------------------------
	.section	.nv.constant0.STATE_COMPUTATION,"a",@progbits
	.sectionflags	@""
	.align	4
.nv.constant0.STATE_COMPUTATION:
	.zero		924


//--------------------- .nv.constant0.NUMBER_NEIGHBORS_ALIVE --------------------------
	.section	.nv.constant0.NUMBER_NEIGHBORS_ALIVE,"a",@progbits
	.sectionflags	@""
	.align	4
.nv.constant0.NUMBER_NEIGHBORS_ALIVE:
	.zero		924


//--------------------- .nv.constant0.HEAT_DEPTH_1D_V2 --------------------------
	.section	.nv.constant0.HEAT_DEPTH_1D_V2,"a",@progbits
	.sectionflags	@""
	.align	4
.nv.constant0.HEAT_DEPTH_1D_V2:
	.zero		924


//--------------------- .nv.constant0.AVERAGE_DEPTH_1D_V2 --------------------------
	.section	.nv.constant0.AVERAGE_DEPTH_1D_V2,"a",@progbits
	.sectionflags	@""
	.align	4
.nv.constant0.AVERAGE_DEPTH_1D_V2:
	.zero		924


//--------------------- .nv.constant0.AVERAGE_DEPTH_1D --------------------------
	.section	.nv.constant0.AVERAGE_DEPTH_1D,"a",@progbits
	.sectionflags	@""
	.align	4
.nv.constant0.AVERAGE_DEPTH_1D:
	.zero		916


//--------------------- SYMBOLS --------------------------

	.type		.nv.reservedSmem.offset0,@object
	.size		.nv.reservedSmem.offset0,0x4
